	.headerflags	@"EF_CUDA_TEXMODE_UNIFIED EF_CUDA_64BIT_ADDRESS EF_CUDA_SM75 EF_CUDA_VIRTUAL_SM(EF_CUDA_SM75)"
	.elftype	@"ET_EXEC"


//--------------------- .nv.info                  --------------------------
	.section	.nv.info,"",@"SHT_CUDA_INFO"
	.align	4


	//----- nvinfo : EIATTR_REGCOUNT
	.align		4
        /*0000*/ 	.byte	0x04, 0x2f
        /*0002*/ 	.short	(.L_1 - .L_0)
	.align		4
.L_0:
        /*0004*/ 	.word	index@(_Z18cuda_kernel_warmupPf)
        /*0008*/ 	.word	0x00000008


	//----- nvinfo : EIATTR_MAX_STACK_SIZE
	.align		4
.L_1:
        /*000c*/ 	.byte	0x04, 0x23
        /*000e*/ 	.short	(.L_3 - .L_2)
	.align		4
.L_2:
        /*0010*/ 	.word	index@(_Z18cuda_kernel_warmupPf)
        /*0014*/ 	.word	0x00000000


	//----- nvinfo : EIATTR_MIN_STACK_SIZE
	.align		4
.L_3:
        /*0018*/ 	.byte	0x04, 0x12
        /*001a*/ 	.short	(.L_5 - .L_4)
	.align		4
.L_4:
        /*001c*/ 	.word	index@(_Z18cuda_kernel_warmupPf)
        /*0020*/ 	.word	0x00000000


	//----- nvinfo : EIATTR_FRAME_SIZE
	.align		4
.L_5:
        /*0024*/ 	.byte	0x04, 0x11
        /*0026*/ 	.short	(.L_7 - .L_6)
	.align		4
.L_6:
        /*0028*/ 	.word	index@(_Z18cuda_kernel_warmupPf)
        /*002c*/ 	.word	0x00000000


	//----- nvinfo : EIATTR_REGCOUNT
	.align		4
.L_7:
        /*0030*/ 	.byte	0x04, 0x2f
        /*0032*/ 	.short	(.L_9 - .L_8)
	.align		4
.L_8:
        /*0034*/ 	.word	index@(_Z19cuda_kernel_sgemm_0PfS_S_mmmff)
        /*0038*/ 	.word	0x0000001b


	//----- nvinfo : EIATTR_MAX_STACK_SIZE
	.align		4
.L_9:
        /*003c*/ 	.byte	0x04, 0x23
        /*003e*/ 	.short	(.L_11 - .L_10)
	.align		4
.L_10:
        /*0040*/ 	.word	index@(_Z19cuda_kernel_sgemm_0PfS_S_mmmff)
        /*0044*/ 	.word	0x00000000


	//----- nvinfo : EIATTR_MIN_STACK_SIZE
	.align		4
.L_11:
        /*0048*/ 	.byte	0x04, 0x12
        /*004a*/ 	.short	(.L_13 - .L_12)
	.align		4
.L_12:
        /*004c*/ 	.word	index@(_Z19cuda_kernel_sgemm_0PfS_S_mmmff)
        /*0050*/ 	.word	0x00000000


	//----- nvinfo : EIATTR_FRAME_SIZE
	.align		4
.L_13:
        /*0054*/ 	.byte	0x04, 0x11
        /*0056*/ 	.short	(.L_15 - .L_14)
	.align		4
.L_14:
        /*0058*/ 	.word	index@(_Z19cuda_kernel_sgemm_0PfS_S_mmmff)
        /*005c*/ 	.word	0x00000000


	//----- nvinfo : EIATTR_REGCOUNT
	.align		4
.L_15:
        /*0060*/ 	.byte	0x04, 0x2f
        /*0062*/ 	.short	(.L_17 - .L_16)
	.align		4
.L_16:
        /*0064*/ 	.word	index@(_Z19cuda_kernel_sgemm_1PfS_S_mmmff)
        /*0068*/ 	.word	0x00000029


	//----- nvinfo : EIATTR_MAX_STACK_SIZE
	.align		4
.L_17:
        /*006c*/ 	.byte	0x04, 0x23
        /*006e*/ 	.short	(.L_19 - .L_18)
	.align		4
.L_18:
        /*0070*/ 	.word	index@(_Z19cuda_kernel_sgemm_1PfS_S_mmmff)
        /*0074*/ 	.word	0x00000000


	//----- nvinfo : EIATTR_MIN_STACK_SIZE
	.align		4
.L_19:
        /*0078*/ 	.byte	0x04, 0x12
        /*007a*/ 	.short	(.L_21 - .L_20)
	.align		4
.L_20:
        /*007c*/ 	.word	index@(_Z19cuda_kernel_sgemm_1PfS_S_mmmff)
        /*0080*/ 	.word	0x00000000


	//----- nvinfo : EIATTR_FRAME_SIZE
	.align		4
.L_21:
        /*0084*/ 	.byte	0x04, 0x11
        /*0086*/ 	.short	(.L_23 - .L_22)
	.align		4
.L_22:
        /*0088*/ 	.word	index@(_Z19cuda_kernel_sgemm_1PfS_S_mmmff)
        /*008c*/ 	.word	0x00000000


	//----- nvinfo : EIATTR_REGCOUNT
	.align		4
.L_23:
        /*0090*/ 	.byte	0x04, 0x2f
        /*0092*/ 	.short	(.L_25 - .L_24)
	.align		4
.L_24:
        /*0094*/ 	.word	index@(_Z19cuda_kernel_sgemm_2PfS_S_mmmff)
        /*0098*/ 	.word	0x00000024


	//----- nvinfo : EIATTR_MAX_STACK_SIZE
	.align		4
.L_25:
        /*009c*/ 	.byte	0x04, 0x23
        /*009e*/ 	.short	(.L_27 - .L_26)
	.align		4
.L_26:
        /*00a0*/ 	.word	index@(_Z19cuda_kernel_sgemm_2PfS_S_mmmff)
        /*00a4*/ 	.word	0x00000000


	//----- nvinfo : EIATTR_MIN_STACK_SIZE
	.align		4
.L_27:
        /*00a8*/ 	.byte	0x04, 0x12
        /*00aa*/ 	.short	(.L_29 - .L_28)
	.align		4
.L_28:
        /*00ac*/ 	.word	index@(_Z19cuda_kernel_sgemm_2PfS_S_mmmff)
        /*00b0*/ 	.word	0x00000000


	//----- nvinfo : EIATTR_FRAME_SIZE
	.align		4
.L_29:
        /*00b4*/ 	.byte	0x04, 0x11
        /*00b6*/ 	.short	(.L_31 - .L_30)
	.align		4
.L_30:
        /*00b8*/ 	.word	index@(_Z19cuda_kernel_sgemm_2PfS_S_mmmff)
        /*00bc*/ 	.word	0x00000000
.L_31:


//--------------------- .nv.info._Z19cuda_kernel_sgemm_2PfS_S_mmmff --------------------------
	.section	.nv.info._Z19cuda_kernel_sgemm_2PfS_S_mmmff,"",@"SHT_CUDA_INFO"
	.align	4


	//----- nvinfo : EIATTR_PARAM_CBANK
	.align		4
        /*0000*/ 	.byte	0x04, 0x0a
        /*0002*/ 	.short	(.L_33 - .L_32)
	.align		4
.L_32:
        /*0004*/ 	.word	index@(.nv.constant0._Z19cuda_kernel_sgemm_2PfS_S_mmmff)
        /*0008*/ 	.short	0x0160
        /*000a*/ 	.short	0x0038


	//----- nvinfo : EIATTR_CBANK_PARAM_SIZE
	.align		4
.L_33:
        /*000c*/ 	.byte	0x03, 0x19
        /*000e*/ 	.short	0x0038


	//----- nvinfo : EIATTR_KPARAM_INFO
	.align		4
        /*0010*/ 	.byte	0x04, 0x17
        /*0012*/ 	.short	(.L_35 - .L_34)
.L_34:
        /*0014*/ 	.word	0x00000000
        /*0018*/ 	.short	0x0007
        /*001a*/ 	.short	0x0034
        /*001c*/ 	.byte	0x00, 0xf0, 0x11, 0x00


	//----- nvinfo : EIATTR_KPARAM_INFO
	.align		4
.L_35:
        /*0020*/ 	.byte	0x04, 0x17
        /*0022*/ 	.short	(.L_37 - .L_36)
.L_36:
        /*0024*/ 	.word	0x00000000
        /*0028*/ 	.short	0x0006
        /*002a*/ 	.short	0x0030
        /*002c*/ 	.byte	0x00, 0xf0, 0x11, 0x00


	//----- nvinfo : EIATTR_KPARAM_INFO
	.align		4
.L_37:
        /*0030*/ 	.byte	0x04, 0x17
        /*0032*/ 	.short	(.L_39 - .L_38)
.L_38:
        /*0034*/ 	.word	0x00000000
        /*0038*/ 	.short	0x0005
        /*003a*/ 	.short	0x0028
        /*003c*/ 	.byte	0x00, 0xf0, 0x21, 0x00


	//----- nvinfo : EIATTR_KPARAM_INFO
	.align		4
.L_39:
        /*0040*/ 	.byte	0x04, 0x17
        /*0042*/ 	.short	(.L_41 - .L_40)
.L_40:
        /*0044*/ 	.word	0x00000000
        /*0048*/ 	.short	0x0004
        /*004a*/ 	.short	0x0020
        /*004c*/ 	.byte	0x00, 0xf0, 0x21, 0x00


	//----- nvinfo : EIATTR_KPARAM_INFO
	.align		4
.L_41:
        /*0050*/ 	.byte	0x04, 0x17
        /*0052*/ 	.short	(.L_43 - .L_42)
.L_42:
        /*0054*/ 	.word	0x00000000
        /*0058*/ 	.short	0x0003
        /*005a*/ 	.short	0x0018
        /*005c*/ 	.byte	0x00, 0xf0, 0x21, 0x00


	//----- nvinfo : EIATTR_KPARAM_INFO
	.align		4
.L_43:
        /*0060*/ 	.byte	0x04, 0x17
        /*0062*/ 	.short	(.L_45 - .L_44)
.L_44:
        /*0064*/ 	.word	0x00000000
        /*0068*/ 	.short	0x0002
        /*006a*/ 	.short	0x0010
        /*006c*/ 	.byte	0x00, 0xf0, 0x21, 0x00


	//----- nvinfo : EIATTR_KPARAM_INFO
	.align		4
.L_45:
        /*0070*/ 	.byte	0x04, 0x17
        /*0072*/ 	.short	(.L_47 - .L_46)
.L_46:
        /*0074*/ 	.word	0x00000000
        /*0078*/ 	.short	0x0001
        /*007a*/ 	.short	0x0008
        /*007c*/ 	.byte	0x00, 0xf0, 0x21, 0x00


	//----- nvinfo : EIATTR_KPARAM_INFO
	.align		4
.L_47:
        /*0080*/ 	.byte	0x04, 0x17
        /*0082*/ 	.short	(.L_49 - .L_48)
.L_48:
        /*0084*/ 	.word	0x00000000
        /*0088*/ 	.short	0x0000
        /*008a*/ 	.short	0x0000
        /*008c*/ 	.byte	0x00, 0xf0, 0x21, 0x00


	//----- nvinfo : EIATTR_MAXREG_COUNT
	.align		4
.L_49:
        /*0090*/ 	.byte	0x03, 0x1b
        /*0092*/ 	.short	0x00ff


	//----- nvinfo : EIATTR_EXIT_INSTR_OFFSETS
	.align		4
        /*0094*/ 	.byte	0x04, 0x1c
        /*0096*/ 	.short	(.L_51 - .L_50)


	//   ....[0]....
.L_50:
        /*0098*/ 	.word	0x00000a30


	//   ....[1]....
        /*009c*/ 	.word	0x00000b00
.L_51:


//--------------------- .nv.info._Z19cuda_kernel_sgemm_1PfS_S_mmmff --------------------------
	.section	.nv.info._Z19cuda_kernel_sgemm_1PfS_S_mmmff,"",@"SHT_CUDA_INFO"
	.align	4


	//----- nvinfo : EIATTR_PARAM_CBANK
	.align		4
        /*0000*/ 	.byte	0x04, 0x0a
        /*0002*/ 	.short	(.L_53 - .L_52)
	.align		4
.L_52:
        /*0004*/ 	.word	index@(.nv.constant0._Z19cuda_kernel_sgemm_1PfS_S_mmmff)
        /*0008*/ 	.short	0x0160
        /*000a*/ 	.short	0x0038


	//----- nvinfo : EIATTR_CBANK_PARAM_SIZE
	.align		4
.L_53:
        /*000c*/ 	.byte	0x03, 0x19
        /*000e*/ 	.short	0x0038


	//----- nvinfo : EIATTR_KPARAM_INFO
	.align		4
        /*0010*/ 	.byte	0x04, 0x17
        /*0012*/ 	.short	(.L_55 - .L_54)
.L_54:
        /*0014*/ 	.word	0x00000000
        /*0018*/ 	.short	0x0007
        /*001a*/ 	.short	0x0034
        /*001c*/ 	.byte	0x00, 0xf0, 0x11, 0x00


	//----- nvinfo : EIATTR_KPARAM_INFO
	.align		4
.L_55:
        /*0020*/ 	.byte	0x04, 0x17
        /*0022*/ 	.short	(.L_57 - .L_56)
.L_56:
        /*0024*/ 	.word	0x00000000
        /*0028*/ 	.short	0x0006
        /*002a*/ 	.short	0x0030
        /*002c*/ 	.byte	0x00, 0xf0, 0x11, 0x00


	//----- nvinfo : EIATTR_KPARAM_INFO
	.align		4
.L_57:
        /*0030*/ 	.byte	0x04, 0x17
        /*0032*/ 	.short	(.L_59 - .L_58)
.L_58:
        /*0034*/ 	.word	0x00000000
        /*0038*/ 	.short	0x0005
        /*003a*/ 	.short	0x0028
        /*003c*/ 	.byte	0x00, 0xf0, 0x21, 0x00


	//----- nvinfo : EIATTR_KPARAM_INFO
	.align		4
.L_59:
        /*0040*/ 	.byte	0x04, 0x17
        /*0042*/ 	.short	(.L_61 - .L_60)
.L_60:
        /*0044*/ 	.word	0x00000000
        /*0048*/ 	.short	0x0004
        /*004a*/ 	.short	0x0020
        /*004c*/ 	.byte	0x00, 0xf0, 0x21, 0x00


	//----- nvinfo : EIATTR_KPARAM_INFO
	.align		4
.L_61:
        /*0050*/ 	.byte	0x04, 0x17
        /*0052*/ 	.short	(.L_63 - .L_62)
.L_62:
        /*0054*/ 	.word	0x00000000
        /*0058*/ 	.short	0x0003
        /*005a*/ 	.short	0x0018
        /*005c*/ 	.byte	0x00, 0xf0, 0x21, 0x00


	//----- nvinfo : EIATTR_KPARAM_INFO
	.align		4
.L_63:
        /*0060*/ 	.byte	0x04, 0x17
        /*0062*/ 	.short	(.L_65 - .L_64)
.L_64:
        /*0064*/ 	.word	0x00000000
        /*0068*/ 	.short	0x0002
        /*006a*/ 	.short	0x0010
        /*006c*/ 	.byte	0x00, 0xf0, 0x21, 0x00


	//----- nvinfo : EIATTR_KPARAM_INFO
	.align		4
.L_65:
        /*0070*/ 	.byte	0x04, 0x17
        /*0072*/ 	.short	(.L_67 - .L_66)
.L_66:
        /*0074*/ 	.word	0x00000000
        /*0078*/ 	.short	0x0001
        /*007a*/ 	.short	0x0008
        /*007c*/ 	.byte	0x00, 0xf0, 0x21, 0x00


	//----- nvinfo : EIATTR_KPARAM_INFO
	.align		4
.L_67:
        /*0080*/ 	.byte	0x04, 0x17
        /*0082*/ 	.short	(.L_69 - .L_68)
.L_68:
        /*0084*/ 	.word	0x00000000
        /*0088*/ 	.short	0x0000
        /*008a*/ 	.short	0x0000
        /*008c*/ 	.byte	0x00, 0xf0, 0x21, 0x00


	//----- nvinfo : EIATTR_MAXREG_COUNT
	.align		4
.L_69:
        /*0090*/ 	.byte	0x03, 0x1b
        /*0092*/ 	.short	0x00ff


	//----- nvinfo : EIATTR_EXIT_INSTR_OFFSETS
	.align		4
        /*0094*/ 	.byte	0x04, 0x1c
        /*0096*/ 	.short	(.L_71 - .L_70)


	//   ....[0]....
.L_70:
        /*0098*/ 	.word	0x00000920


	//   ....[1]....
        /*009c*/ 	.word	0x000009f0


	//----- nvinfo : EIATTR_CRS_STACK_SIZE
	.align		4
.L_71:
        /*00a0*/ 	.byte	0x04, 0x1e
        /*00a2*/ 	.short	(.L_73 - .L_72)
.L_72:
        /*00a4*/ 	.word	0x00000000
.L_73:


//--------------------- .nv.info._Z19cuda_kernel_sgemm_0PfS_S_mmmff --------------------------
	.section	.nv.info._Z19cuda_kernel_sgemm_0PfS_S_mmmff,"",@"SHT_CUDA_INFO"
	.align	4


	//----- nvinfo : EIATTR_PARAM_CBANK
	.align		4
        /*0000*/ 	.byte	0x04, 0x0a
        /*0002*/ 	.short	(.L_75 - .L_74)
	.align		4
.L_74:
        /*0004*/ 	.word	index@(.nv.constant0._Z19cuda_kernel_sgemm_0PfS_S_mmmff)
        /*0008*/ 	.short	0x0160
        /*000a*/ 	.short	0x0038


	//----- nvinfo : EIATTR_CBANK_PARAM_SIZE
	.align		4
.L_75:
        /*000c*/ 	.byte	0x03, 0x19
        /*000e*/ 	.short	0x0038


	//----- nvinfo : EIATTR_KPARAM_INFO
	.align		4
        /*0010*/ 	.byte	0x04, 0x17
        /*0012*/ 	.short	(.L_77 - .L_76)
.L_76:
        /*0014*/ 	.word	0x00000000
        /*0018*/ 	.short	0x0007
        /*001a*/ 	.short	0x0034
        /*001c*/ 	.byte	0x00, 0xf0, 0x11, 0x00


	//----- nvinfo : EIATTR_KPARAM_INFO
	.align		4
.L_77:
        /*0020*/ 	.byte	0x04, 0x17
        /*0022*/ 	.short	(.L_79 - .L_78)
.L_78:
        /*0024*/ 	.word	0x00000000
        /*0028*/ 	.short	0x0006
        /*002a*/ 	.short	0x0030
        /*002c*/ 	.byte	0x00, 0xf0, 0x11, 0x00


	//----- nvinfo : EIATTR_KPARAM_INFO
	.align		4
.L_79:
        /*0030*/ 	.byte	0x04, 0x17
        /*0032*/ 	.short	(.L_81 - .L_80)
.L_80:
        /*0034*/ 	.word	0x00000000
        /*0038*/ 	.short	0x0005
        /*003a*/ 	.short	0x0028
        /*003c*/ 	.byte	0x00, 0xf0, 0x21, 0x00


	//----- nvinfo : EIATTR_KPARAM_INFO
	.align		4
.L_81:
        /*0040*/ 	.byte	0x04, 0x17
        /*0042*/ 	.short	(.L_83 - .L_82)
.L_82:
        /*0044*/ 	.word	0x00000000
        /*0048*/ 	.short	0x0004
        /*004a*/ 	.short	0x0020
        /*004c*/ 	.byte	0x00, 0xf0, 0x21, 0x00


	//----- nvinfo : EIATTR_KPARAM_INFO
	.align		4
.L_83:
        /*0050*/ 	.byte	0x04, 0x17
        /*0052*/ 	.short	(.L_85 - .L_84)
.L_84:
        /*0054*/ 	.word	0x00000000
        /*0058*/ 	.short	0x0003
        /*005a*/ 	.short	0x0018
        /*005c*/ 	.byte	0x00, 0xf0, 0x21, 0x00


	//----- nvinfo : EIATTR_KPARAM_INFO
	.align		4
.L_85:
        /*0060*/ 	.byte	0x04, 0x17
        /*0062*/ 	.short	(.L_87 - .L_86)
.L_86:
        /*0064*/ 	.word	0x00000000
        /*0068*/ 	.short	0x0002
        /*006a*/ 	.short	0x0010
        /*006c*/ 	.byte	0x00, 0xf0, 0x21, 0x00


	//----- nvinfo : EIATTR_KPARAM_INFO
	.align		4
.L_87:
        /*0070*/ 	.byte	0x04, 0x17
        /*0072*/ 	.short	(.L_89 - .L_88)
.L_88:
        /*0074*/ 	.word	0x00000000
        /*0078*/ 	.short	0x0001
        /*007a*/ 	.short	0x0008
        /*007c*/ 	.byte	0x00, 0xf0, 0x21, 0x00


	//----- nvinfo : EIATTR_KPARAM_INFO
	.align		4
.L_89:
        /*0080*/ 	.byte	0x04, 0x17
        /*0082*/ 	.short	(.L_91 - .L_90)
.L_90:
        /*0084*/ 	.word	0x00000000
        /*0088*/ 	.short	0x0000
        /*008a*/ 	.short	0x0000
        /*008c*/ 	.byte	0x00, 0xf0, 0x21, 0x00


	//----- nvinfo : EIATTR_MAXREG_COUNT
	.align		4
.L_91:
        /*0090*/ 	.byte	0x03, 0x1b
        /*0092*/ 	.short	0x00ff


	//----- nvinfo : EIATTR_EXIT_INSTR_OFFSETS
	.align		4
        /*0094*/ 	.byte	0x04, 0x1c
        /*0096*/ 	.short	(.L_93 - .L_92)


	//   ....[0]....
.L_92:
        /*0098*/ 	.word	0x000000d0


	//   ....[1]....
        /*009c*/ 	.word	0x00000920
.L_93:


//--------------------- .nv.info._Z18cuda_kernel_warmupPf --------------------------
	.section	.nv.info._Z18cuda_kernel_warmupPf,"",@"SHT_CUDA_INFO"
	.align	4


	//----- nvinfo : EIATTR_PARAM_CBANK
	.align		4
        /*0000*/ 	.byte	0x04, 0x0a
        /*0002*/ 	.short	(.L_95 - .L_94)
	.align		4
.L_94:
        /*0004*/ 	.word	index@(.nv.constant0._Z18cuda_kernel_warmupPf)
        /*0008*/ 	.short	0x0160
        /*000a*/ 	.short	0x0008


	//----- nvinfo : EIATTR_CBANK_PARAM_SIZE
	.align		4
.L_95:
        /*000c*/ 	.byte	0x03, 0x19
        /*000e*/ 	.short	0x0008


	//----- nvinfo : EIATTR_KPARAM_INFO
	.align		4
        /*0010*/ 	.byte	0x04, 0x17
        /*0012*/ 	.short	(.L_97 - .L_96)
.L_96:
        /*0014*/ 	.word	0x00000000
        /*0018*/ 	.short	0x0000
        /*001a*/ 	.short	0x0000
        /*001c*/ 	.byte	0x00, 0xf0, 0x21, 0x00


	//----- nvinfo : EIATTR_MAXREG_COUNT
	.align		4
.L_97:
        /*0020*/ 	.byte	0x03, 0x1b
        /*0022*/ 	.short	0x00ff


	//----- nvinfo : EIATTR_EXIT_INSTR_OFFSETS
	.align		4
        /*0024*/ 	.byte	0x04, 0x1c
        /*0026*/ 	.short	(.L_99 - .L_98)


	//   ....[0]....
.L_98:
        /*0028*/ 	.word	0x000000a0
.L_99:


//--------------------- .nv.constant0._Z19cuda_kernel_sgemm_2PfS_S_mmmff --------------------------
	.section	.nv.constant0._Z19cuda_kernel_sgemm_2PfS_S_mmmff,"a",@progbits
	.align	4
.nv.constant0._Z19cuda_kernel_sgemm_2PfS_S_mmmff:
	.zero		408


//--------------------- .nv.constant0._Z19cuda_kernel_sgemm_1PfS_S_mmmff --------------------------
	.section	.nv.constant0._Z19cuda_kernel_sgemm_1PfS_S_mmmff,"a",@progbits
	.align	4
.nv.constant0._Z19cuda_kernel_sgemm_1PfS_S_mmmff:
	.zero		408


//--------------------- .nv.constant0._Z19cuda_kernel_sgemm_0PfS_S_mmmff --------------------------
	.section	.nv.constant0._Z19cuda_kernel_sgemm_0PfS_S_mmmff,"a",@progbits
	.align	4
.nv.constant0._Z19cuda_kernel_sgemm_0PfS_S_mmmff:
	.zero		408


//--------------------- .nv.constant0._Z18cuda_kernel_warmupPf --------------------------
	.section	.nv.constant0._Z18cuda_kernel_warmupPf,"a",@progbits
	.align	4
.nv.constant0._Z18cuda_kernel_warmupPf:
	.zero		360


//--------------------- .text._Z19cuda_kernel_sgemm_2PfS_S_mmmff --------------------------
	.section	.text._Z19cuda_kernel_sgemm_2PfS_S_mmmff,"ax",@progbits
	.sectionflags	@"SHF_BARRIERS=1"
	.sectioninfo	@"SHI_REGISTERS=36"
	.align	128
        .global         _Z19cuda_kernel_sgemm_2PfS_S_mmmff
        .type           _Z19cuda_kernel_sgemm_2PfS_S_mmmff,@function
        .size           _Z19cuda_kernel_sgemm_2PfS_S_mmmff,(.L_x_15 - _Z19cuda_kernel_sgemm_2PfS_S_mmmff)
        .other          _Z19cuda_kernel_sgemm_2PfS_S_mmmff,@"STO_CUDA_ENTRY STV_DEFAULT"
_Z19cuda_kernel_sgemm_2PfS_S_mmmff:
.text._Z19cuda_kernel_sgemm_2PfS_S_mmmff:
[----:B------:R-:W-:-:S08]  /*0000*/  MOV R1, c[0x0][0x28] ;  /* 0x00000a0000017a02 */ /* 0x000fd00000000f00 */
[----:B------:R-:W0:Y:S01]  /*0010*/  S2R R2, SR_CTAID.Y ;  /* 0x0000000000027919 */ /* 0x000e220000002600 */
[----:B------:R-:W-:Y:S01]  /*0020*/  ULDC UR4, c[0x0][0x188] ;  /* 0x0000620000047ab9 */ /* 0x000fe20000000800 */
[----:B------:R-:W-:Y:S01]  /*0030*/  MOV R5, c[0x0][0x18c] ;  /* 0x0000630000057a02 */ /* 0x000fe20000000f00 */
[----:B------:R-:W-:Y:S01]  /*0040*/  ULOP3.LUT UP0, URZ, UR4, 0x1f, URZ, 0xc0, !UPT ;  /* 0x0000001f043f7892 */ /* 0x000fe2000f80c03f */
[----:B------:R-:W0:Y:S01]  /*0050*/  S2R R6, SR_TID.Y ;  /* 0x0000000000067919 */ /* 0x000e220000002200 */
[----:B------:R-:W-:Y:S01]  /*0060*/  ULDC UR5, c[0x0][0x18c] ;  /* 0x0000630000057ab9 */ /* 0x000fe20000000800 */
[----:B------:R-:W-:Y:S01]  /*0070*/  MOV R4, UR4 ;  /* 0x0000000400047c02 */ /* 0x000fe20008000f00 */
[----:B------:R-:W-:Y:S01]  /*0080*/  ULOP3.LUT UP0, URZ, UR5, URZ, URZ, 0xc0, UP0 ;  /* 0x0000003f053f7292 */ /* 0x000fe2000800c03f */
[----:B------:R-:W1:Y:S01]  /*0090*/  S2R R9, SR_TID.X ;  /* 0x0000000000097919 */ /* 0x000e620000002100 */
[----:B------:R-:W-:Y:S02]  /*00a0*/  MOV R11, RZ ;  /* 0x000000ff000b7202 */ /* 0x000fe40000000f00 */
[----:B------:R-:W-:Y:S01]  /*00b0*/  USEL UR4, URZ, 0x1, !UP0 ;  /* 0x000000013f047887 */ /* 0x000fe2000c000000 */
[----:B------:R-:W1:Y:S01]  /*00c0*/  S2R R0, SR_CTAID.X ;  /* 0x0000000000007919 */ /* 0x000e620000002500 */
[----:B------:R-:W-:-:S04]  /*00d0*/  SHF.R.U64 R5, R4, 0x5, R5 ;  /* 0x0000000504057819 */ /* 0x000fc80000001205 */
[----:B------:R-:W-:-:S04]  /*00e0*/  IADD3 R5, R5, UR4, RZ ;  /* 0x0000000405057c10 */ /* 0x000fc8000fffe0ff */
[----:B------:R-:W-:Y:S02]  /*00f0*/  ISETP.GE.AND P2, PT, R5, 0x1, PT ;  /* 0x000000010500780c */ /* 0x000fe40003f46270 */
[----:B0-----:R-:W-:-:S04]  /*0100*/  LEA R2, R2, R6, 0x5 ;  /* 0x0000000602027211 */ /* 0x001fc800078e28ff */
[----:B------:R-:W-:Y:S02]  /*0110*/  ISETP.GE.U32.AND P0, PT, R2, c[0x0][0x178], PT ;  /* 0x00005e0002007a0c */ /* 0x000fe40003f06070 */
[----:B------:R-:W-:Y:S02]  /*0120*/  SHF.R.S32.HI R3, RZ, 0x1f, R2 ;  /* 0x0000001fff037819 */ /* 0x000fe40000011402 */
[----:B-1----:R-:W-:Y:S02]  /*0130*/  LEA R0, R0, R9, 0x5 ;  /* 0x0000000900007211 */ /* 0x002fe400078e28ff */
[----:B------:R-:W-:Y:S02]  /*0140*/  ISETP.GE.U32.AND.EX P0, PT, R3, c[0x0][0x17c], PT, P0 ;  /* 0x00005f0003007a0c */ /* 0x000fe40003f06100 */
[----:B------:R-:W-:Y:S02]  /*0150*/  ISETP.GE.U32.AND P1, PT, R0, c[0x0][0x180], PT ;  /* 0x0000600000007a0c */ /* 0x000fe40003f26070 */
[----:B------:R-:W-:-:S04]  /*0160*/  SHF.R.S32.HI R4, RZ, 0x1f, R0 ;  /* 0x0000001fff047819 */ /* 0x000fc80000011400 */
[----:B------:R-:W-:Y:S01]  /*0170*/  ISETP.GE.U32.OR.EX P0, PT, R4, c[0x0][0x184], P0, P1 ;  /* 0x0000610004007a0c */ /* 0x000fe20000706510 */
[----:B------:R-:W-:Y:S11]  /*0180*/  @!P2 BRA `(.L_x_0) ;  /* 0x000008a00000a947 */ /* 0x000ff60003800000 */
[C---:B------:R-:W-:Y:S01]  /*0190*/  IMAD R7, R9.reuse, 0x21, R6 ;  /* 0x0000002109077824 */ /* 0x040fe200078e0206 */
[----:B------:R-:W-:Y:S01]  /*01a0*/  LEA R10, R6, 0x1080, 0x2 ;  /* 0x00001080060a7811 */ /* 0x000fe200078e10ff */
[----:B------:R-:W-:Y:S01]  /*01b0*/  IMAD R8, R9, 0x84, RZ ;  /* 0x0000008409087824 */ /* 0x000fe200078e02ff */
[----:B------:R-:W-:Y:S01]  /*01c0*/  MOV R11, RZ ;  /* 0x000000ff000b7202 */ /* 0x000fe20000000f00 */
[----:B------:R-:W-:Y:S01]  /*01d0*/  UMOV UR4, URZ ;  /* 0x0000003f00047c82 */ /* 0x000fe20008000000 */
[----:B------:R-:W-:-:S11]  /*01e0*/  SHF.L.U32 R7, R7, 0x2, RZ ;  /* 0x0000000207077819 */ /* 0x000fd600000006ff */
.L_x_1:
[----:B------:R-:W-:Y:S02]  /*01f0*/  ISETP.GE.U32.AND P4, PT, R6, c[0x0][0x188], PT ;  /* 0x0000620006007a0c */ /* 0x000fe40003f86070 */
[----:B------:R-:W-:Y:S02]  /*0200*/  SHF.R.S32.HI R13, RZ, 0x1f, R6 ;  /* 0x0000001fff0d7819 */ /* 0x000fe40000011406 */
[----:B------:R-:W-:-:S02]  /*0210*/  ISETP.GE.U32.AND P1, PT, R0, c[0x0][0x180], PT ;  /* 0x0000600000007a0c */ /* 0x000fc40003f26070 */
[----:B------:R-:W-:Y:S02]  /*0220*/  ISETP.GE.U32.AND P3, PT, R2, c[0x0][0x178], PT ;  /* 0x00005e0002007a0c */ /* 0x000fe40003f66070 */
[----:B------:R-:W-:Y:S02]  /*0230*/  ISETP.GE.U32.AND.EX P4, PT, R13, c[0x0][0x18c], PT, P4 ;  /* 0x000063000d007a0c */ /* 0x000fe40003f86140 */
[----:B------:R-:W-:Y:S02]  /*0240*/  ISETP.GE.U32.AND P2, PT, R9, c[0x0][0x188], PT ;  /* 0x0000620009007a0c */ /* 0x000fe40003f46070 */
[----:B------:R-:W-:Y:S02]  /*0250*/  SHF.R.S32.HI R14, RZ, 0x1f, R9 ;  /* 0x0000001fff0e7819 */ /* 0x000fe40000011409 */
[----:B------:R-:W-:Y:S02]  /*0260*/  ISETP.GE.U32.AND.EX P3, PT, R3, c[0x0][0x17c], PT, P3 ;  /* 0x00005f0003007a0c */ /* 0x000fe40003f66130 */
[----:B------:R-:W-:-:S02]  /*0270*/  ISETP.GE.U32.OR.EX P1, PT, R4, c[0x0][0x184], P4, P1 ;  /* 0x0000610004007a0c */ /* 0x000fc40002726510 */
[----:B------:R-:W-:-:S10]  /*0280*/  ISETP.GE.U32.OR.EX P2, PT, R14, c[0x0][0x18c], P3, P2 ;  /* 0x000063000e007a0c */ /* 0x000fd40001f46520 */
[----:B------:R-:W-:Y:S01]  /*0290*/  @!P1 MOV R12, R6 ;  /* 0x00000006000c9202 */ /* 0x000fe20000000f00 */
[----:B------:R-:W-:Y:S02]  /*02a0*/  @!P1 IMAD R15, R4, c[0x0][0x188], RZ ;  /* 0x00006200040f9a24 */ /* 0x000fe400078e02ff */
[----:B------:R-:W-:Y:S02]  /*02b0*/  @!P2 IMAD R14, R14, c[0x0][0x178], RZ ;  /* 0x00005e000e0eaa24 */ /* 0x000fe400078e02ff */
[----:B------:R-:W-:-:S04]  /*02c0*/  @!P1 IMAD.WIDE.U32 R12, R0, c[0x0][0x188], R12 ;  /* 0x00006200000c9a25 */ /* 0x000fc800078e000c */
[----:B------:R-:W-:-:S04]  /*02d0*/  @!P2 IMAD.WIDE.U32 R16, R9, c[0x0][0x178], R2 ;  /* 0x00005e000910aa25 */ /* 0x000fc800078e0002 */
[----:B------:R-:W-:Y:S02]  /*02e0*/  @!P1 IMAD R15, R0, c[0x0][0x18c], R15 ;  /* 0x00006300000f9a24 */ /* 0x000fe400078e020f */
[----:B------:R-:W-:Y:S01]  /*02f0*/  @!P2 IMAD R19, R9, c[0x0][0x17c], R14 ;  /* 0x00005f000913aa24 */ /* 0x000fe200078e020e */
[----:B------:R-:W-:Y:S02]  /*0300*/  @!P1 LEA R14, P3, R12, c[0x0][0x160], 0x2 ;  /* 0x000058000c0e9a11 */ /* 0x000fe400078610ff */
[----:B------:R-:W-:Y:S02]  /*0310*/  @!P1 IADD3 R15, R13, R15, RZ ;  /* 0x0000000f0d0f9210 */ /* 0x000fe40007ffe0ff */
[----:B------:R-:W-:Y:S02]  /*0320*/  @!P2 IADD3 R13, R17, R19, RZ ;  /* 0x00000013110da210 */ /* 0x000fe40007ffe0ff */
[----:B------:R-:W-:Y:S02]  /*0330*/  @!P2 LEA R18, P4, R16, c[0x0][0x168], 0x2 ;  /* 0x00005a001012aa11 */ /* 0x000fe400078810ff */
[----:B------:R-:W-:-:S02]  /*0340*/  @!P1 LEA.HI.X R15, R12, c[0x0][0x164], R15, 0x2, P3 ;  /* 0x000059000c0f9a11 */ /* 0x000fc400018f140f */
[----:B------:R-:W-:-:S06]  /*0350*/  @!P2 LEA.HI.X R19, R16, c[0x0][0x16c], R13, 0x2, P4 ;  /* 0x00005b001013aa11 */ /* 0x000fcc00020f140d */
[----:B------:R-:W2:Y:S04]  /*0360*/  @!P1 LDG.E.CONSTANT.SYS R14, [R14] ;  /* 0x000000000e0e9381 */ /* 0x000ea800001e6900 */
[----:B------:R-:W3:Y:S01]  /*0370*/  @!P2 LDG.E.CONSTANT.SYS R18, [R18] ;  /* 0x000000001212a381 */ /* 0x000ee200001e6900 */
[----:B------:R-:W-:Y:S01]  /*0380*/  UIADD3 UR4, UR4, 0x1, URZ ;  /* 0x0000000104047890 */ /* 0x000fe2000fffe03f */
[----:B------:R-:W-:Y:S02]  /*0390*/  IADD3 R6, R6, 0x20, RZ ;  /* 0x0000002006067810 */ /* 0x000fe40007ffe0ff */
[----:B------:R-:W-:Y:S01]  /*03a0*/  STS [R7], RZ ;  /* 0x000000ff07007388 */ /* 0x000fe20000000800 */
[----:B------:R-:W-:-:S03]  /*03b0*/  IADD3 R9, R9, 0x20, RZ ;  /* 0x0000002009097810 */ /* 0x000fc60007ffe0ff */
[----:B------:R-:W-:Y:S04]  /*03c0*/  STS [R7+0x1080], RZ ;  /* 0x001080ff07007388 */ /* 0x000fe80000000800 */
[----:B--2---:R-:W-:Y:S01]  /*03d0*/  @!P1 STS [R7], R14 ;  /* 0x0000000e07009388 */ /* 0x004fe20000000800 */
[----:B------:R-:W-:-:S03]  /*03e0*/  ISETP.LE.AND P1, PT, R5, UR4, PT ;  /* 0x0000000405007c0c */ /* 0x000fc6000bf23270 */
[----:B---3--:R-:W-:Y:S04]  /*03f0*/  @!P2 STS [R7+0x1080], R18 ;  /* 0x001080120700a388 */ /* 0x008fe80000000800 */
[----:B------:R-:W-:Y:S05]  /*0400*/  BAR.SYNC 0x0 ;  /* 0x0000000000007b1d */ /* 0x000fea0000000000 */
[----:B------:R-:W-:Y:S04]  /*0410*/  LDS.U R12, [R10] ;  /* 0x000000000a0c7984 */ /* 0x000fe80000001800 */
[----:B------:R-:W0:Y:S04]  /*0420*/  LDS.U R13, [R8] ;  /* 0x00000000080d7984 */ /* 0x000e280000001800 */
[----:B------:R-:W-:Y:S04]  /*0430*/  LDS.U R17, [R10+0x84] ;  /* 0x000084000a117984 */ /* 0x000fe80000001800 */
[----:B------:R-:W1:Y:S04]  /*0440*/  LDS.U R16, [R8+0x4] ;  /* 0x0000040008107984 */ /* 0x000e680000001800 */
[----:B------:R-:W-:Y:S04]  /*0450*/  LDS.U R15, [R10+0x108] ;  /* 0x000108000a0f7984 */ /* 0x000fe80000001800 */
[----:B------:R-:W2:Y:S04]  /*0460*/  LDS.U R19, [R8+0x8] ;  /* 0x0000080008137984 */ /* 0x000ea80000001800 */
[----:B------:R-:W-:Y:S04]  /*0470*/  LDS.U R21, [R10+0x18c] ;  /* 0x00018c000a157984 */ /* 0x000fe80000001800 */
[----:B------:R-:W3:Y:S04]  /*0480*/  LDS.U R20, [R8+0xc] ;  /* 0x00000c0008147984 */ /* 0x000ee80000001800 */
[----:B------:R-:W-:Y:S04]  /*0490*/  LDS.U R23, [R10+0x210] ;  /* 0x000210000a177984 */ /* 0x000fe80000001800 */
[----:B------:R-:W4:Y:S04]  /*04a0*/  LDS.U R14, [R8+0x10] ;  /* 0x00001000080e7984 */ /* 0x000f280000001800 */
[----:B------:R-:W-:Y:S04]  /*04b0*/  LDS.U R25, [R10+0x294] ;  /* 0x000294000a197984 */ /* 0x000fe80000001800 */
[----:B------:R-:W5:Y:S01]  /*04c0*/  LDS.U R18, [R8+0x14] ;  /* 0x0000140008127984 */ /* 0x000f620000001800 */
[----:B0-----:R-:W-:-:S03]  /*04d0*/  FFMA R12, R12, R13, R11 ;  /* 0x0000000d0c0c7223 */ /* 0x001fc6000000000b */
[----:B------:R-:W-:Y:S04]  /*04e0*/  LDS.U R27, [R10+0x318] ;  /* 0x000318000a1b7984 */ /* 0x000fe80000001800 */
[----:B------:R-:W0:Y:S01]  /*04f0*/  LDS.U R22, [R8+0x18] ;  /* 0x0000180008167984 */ /* 0x000e220000001800 */
[----:B-1----:R-:W-:-:S03]  /*0500*/  FFMA R12, R17, R16, R12 ;  /* 0x00000010110c7223 */ /* 0x002fc6000000000c */
[----:B------:R-:W-:Y:S04]  /*0510*/  LDS.U R29, [R10+0x39c] ;  /* 0x00039c000a1d7984 */ /* 0x000fe80000001800 */
[----:B------:R-:W1:Y:S01]  /*0520*/  LDS.U R24, [R8+0x1c] ;  /* 0x00001c0008187984 */ /* 0x000e620000001800 */
[----:B--2---:R-:W-:-:S03]  /*0530*/  FFMA R12, R15, R19, R12 ;  /* 0x000000130f0c7223 */ /* 0x004fc6000000000c */
[----:B------:R-:W-:Y:S04]  /*0540*/  LDS.U R31, [R10+0x420] ;  /* 0x000420000a1f7984 */ /* 0x000fe80000001800 */
[----:B------:R-:W2:Y:S01]  /*0550*/  LDS.U R26, [R8+0x20] ;  /* 0x00002000081a7984 */ /* 0x000ea20000001800 */
[----:B---3--:R-:W-:-:S03]  /*0560*/  FFMA R12, R21, R20, R12 ;  /* 0x00000014150c7223 */ /* 0x008fc6000000000c */
[----:B------:R-:W-:Y:S04]  /*0570*/  LDS.U R33, [R10+0x4a4] ;  /* 0x0004a4000a217984 */ /* 0x000fe80000001800 */
[----:B------:R-:W3:Y:S01]  /*0580*/  LDS.U R28, [R8+0x24] ;  /* 0x00002400081c7984 */ /* 0x000ee20000001800 */
[----:B----4-:R-:W-:-:S03]  /*0590*/  FFMA R12, R23, R14, R12 ;  /* 0x0000000e170c7223 */ /* 0x010fc6000000000c */
[----:B------:R-:W-:Y:S04]  /*05a0*/  LDS.U R11, [R10+0x528] ;  /* 0x000528000a0b7984 */ /* 0x000fe80000001800 */
[----:B------:R-:W4:Y:S01]  /*05b0*/  LDS.U R13, [R8+0x28] ;  /* 0x00002800080d7984 */ /* 0x000f220000001800 */
[----:B-----5:R-:W-:-:S03]  /*05c0*/  FFMA R12, R25, R18, R12 ;  /* 0x00000012190c7223 */ /* 0x020fc6000000000c */
        /* <DEDUP_REMOVED lines=62> */
[----:B--2---:R-:W-:-:S04]  /*09b0*/  FFMA R11, R22, R25, R11 ;  /* 0x00000019160b7223 */ /* 0x004fc8000000000b */
[----:B---3--:R-:W-:-:S04]  /*09c0*/  FFMA R11, R24, R27, R11 ;  /* 0x0000001b180b7223 */ /* 0x008fc8000000000b */
[----:B----4-:R-:W-:-:S04]  /*09d0*/  FFMA R11, R26, R29, R11 ;  /* 0x0000001d1a0b7223 */ /* 0x010fc8000000000b */
[----:B-----5:R-:W-:-:S04]  /*09e0*/  FFMA R11, R28, R31, R11 ;  /* 0x0000001f1c0b7223 */ /* 0x020fc8000000000b */
[----:B0-----:R-:W-:-:S04]  /*09f0*/  FFMA R11, R12, R13, R11 ;  /* 0x0000000d0c0b7223 */ /* 0x001fc8000000000b */
[----:B-1----:R-:W-:Y:S01]  /*0a00*/  FFMA R11, R16, R17, R11 ;  /* 0x00000011100b7223 */ /* 0x002fe2000000000b */
[----:B------:R-:W-:Y:S05]  /*0a10*/  BAR.SYNC 0x0 ;  /* 0x0000000000007b1d */ /* 0x000fea0000000000 */
[----:B------:R-:W-:Y:S05]  /*0a20*/  @!P1 BRA `(.L_x_1) ;  /* 0xfffff7c000009947 */ /* 0x000fea000383ffff */
.L_x_0:
[----:B------:R-:W-:Y:S05]  /*0a30*/  @P0 EXIT ;  /* 0x000000000000094d */ /* 0x000fea0003800000 */
[----:B------:R-:W-:Y:S01]  /*0a40*/  IMAD R7, R4, c[0x0][0x178], RZ ;  /* 0x00005e0004077a24 */ /* 0x000fe200078e02ff */
[----:B------:R-:W-:Y:S02]  /*0a50*/  MOV R4, R2 ;  /* 0x0000000200047202 */ /* 0x000fe40000000f00 */
[----:B------:R-:W-:Y:S01]  /*0a60*/  MOV R5, R3 ;  /* 0x0000000300057202 */ /* 0x000fe20000000f00 */
[----:B------:R-:W-:-:S04]  /*0a70*/  IMAD R3, R0, c[0x0][0x17c], R7 ;  /* 0x00005f0000037a24 */ /* 0x000fc800078e0207 */
[----:B------:R-:W-:-:S07]  /*0a80*/  IMAD.WIDE.U32 R4, R0, c[0x0][0x178], R4 ;  /* 0x00005e0000047a25 */ /* 0x000fce00078e0004 */
[----:B------:R-:W-:Y:S02]  /*0a90*/  IADD3 R3, R5, R3, RZ ;  /* 0x0000000305037210 */ /* 0x000fe40007ffe0ff */
[----:B------:R-:W-:-:S04]  /*0aa0*/  LEA R2, P0, R4, c[0x0][0x170], 0x2 ;  /* 0x00005c0004027a11 */ /* 0x000fc800078010ff */
[----:B------:R-:W-:-:S08]  /*0ab0*/  LEA.HI.X R3, R4, c[0x0][0x174], R3, 0x2, P0 ;  /* 0x00005d0004037a11 */ /* 0x000fd000000f1403 */
[----:B------:R-:W2:Y:S02]  /*0ac0*/  LDG.E.SYS R0, [R2] ;  /* 0x0000000002007381 */ /* 0x000ea400001ee900 */
[----:B--2---:R-:W-:-:S04]  /*0ad0*/  FMUL R0, R0, c[0x0][0x194] ;  /* 0x0000650000007a20 */ /* 0x004fc80000400000 */
[----:B------:R-:W-:-:S08]  /*0ae0*/  FFMA R11, R11, c[0x0][0x190], R0 ;  /* 0x000064000b0b7a23 */ /* 0x000fd00000000000 */
[----:B------:R-:W-:Y:S01]  /*0af0*/  STG.E.SYS [R2], R11 ;  /* 0x0000000b02007386 */ /* 0x000fe2000010e900 */
[----:B------:R-:W-:Y:S05]  /*0b00*/  EXIT ;  /* 0x000000000000794d */ /* 0x000fea0003800000 */
.L_x_2:
[----:B------:R-:W-:-:S00]  /*0b10*/  BRA `(.L_x_2) ;  /* 0xfffffff000007947 */ /* 0x000fc0000383ffff */
[----:B------:R-:W-:-:S00]  /*0b20*/  NOP ;  /* 0x0000000000007918 */ /* 0x000fc00000000000 */
[----:B------:R-:W-:-:S00]  /*0b30*/  NOP ;  /* 0x0000000000007918 */ /* 0x000fc00000000000 */
[----:B------:R-:W-:-:S00]  /*0b40*/  NOP ;  /* 0x0000000000007918 */ /* 0x000fc00000000000 */
[----:B------:R-:W-:-:S00]  /*0b50*/  NOP ;  /* 0x0000000000007918 */ /* 0x000fc00000000000 */
[----:B------:R-:W-:-:S00]  /*0b60*/  NOP ;  /* 0x0000000000007918 */ /* 0x000fc00000000000 */
[----:B------:R-:W-:-:S00]  /*0b70*/  NOP ;  /* 0x0000000000007918 */ /* 0x000fc00000000000 */
.L_x_15:


//--------------------- .text._Z19cuda_kernel_sgemm_1PfS_S_mmmff --------------------------
	.section	.text._Z19cuda_kernel_sgemm_1PfS_S_mmmff,"ax",@progbits
	.sectionflags	@"SHF_BARRIERS=1"
	.sectioninfo	@"SHI_REGISTERS=41"
	.align	128
        .global         _Z19cuda_kernel_sgemm_1PfS_S_mmmff
        .type           _Z19cuda_kernel_sgemm_1PfS_S_mmmff,@function
        .size           _Z19cuda_kernel_sgemm_1PfS_S_mmmff,(.L_x_16 - _Z19cuda_kernel_sgemm_1PfS_S_mmmff)
        .other          _Z19cuda_kernel_sgemm_1PfS_S_mmmff,@"STO_CUDA_ENTRY STV_DEFAULT"
_Z19cuda_kernel_sgemm_1PfS_S_mmmff:
.text._Z19cuda_kernel_sgemm_1PfS_S_mmmff:
[----:B------:R-:W-:-:S08]  /*0000*/  MOV R1, c[0x0][0x28] ;  /* 0x00000a0000017a02 */ /* 0x000fd00000000f00 */
[----:B------:R-:W-:Y:S01]  /*0010*/  ULDC UR4, c[0x0][0x188] ;  /* 0x0000620000047ab9 */ /* 0x000fe20000000800 */
[----:B------:R-:W0:Y:S01]  /*0020*/  S2R R2, SR_CTAID.Y ;  /* 0x0000000000027919 */ /* 0x000e220000002600 */
[----:B------:R-:W-:Y:S01]  /*0030*/  ULOP3.LUT UP0, URZ, UR4, 0x1f, URZ, 0xc0, !UPT ;  /* 0x0000001f043f7892 */ /* 0x000fe2000f80c03f */
[----:B------:R-:W-:Y:S01]  /*0040*/  MOV R21, c[0x0][0x18c] ;  /* 0x0000630000157a02 */ /* 0x000fe20000000f00 */
[----:B------:R-:W-:Y:S01]  /*0050*/  ULDC UR5, c[0x0][0x18c] ;  /* 0x0000630000057ab9 */ /* 0x000fe20000000800 */
[----:B------:R-:W0:Y:S01]  /*0060*/  S2R R24, SR_TID.Y ;  /* 0x0000000000187919 */ /* 0x000e220000002200 */
[----:B------:R-:W-:Y:S01]  /*0070*/  ULOP3.LUT UP0, URZ, UR5, URZ, URZ, 0xc0, UP0 ;  /* 0x0000003f053f7292 */ /* 0x000fe2000800c03f */
[----:B------:R-:W-:Y:S02]  /*0080*/  MOV R0, UR4 ;  /* 0x0000000400007c02 */ /* 0x000fe40008000f00 */
[----:B------:R-:W1:Y:S01]  /*0090*/  S2R R23, SR_TID.X ;  /* 0x0000000000177919 */ /* 0x000e620000002100 */
[----:B------:R-:W-:Y:S01]  /*00a0*/  USEL UR4, URZ, 0x1, !UP0 ;  /* 0x000000013f047887 */ /* 0x000fe2000c000000 */
[----:B------:R-:W-:-:S02]  /*00b0*/  SHF.R.U64 R21, R0, 0x5, R21 ;  /* 0x0000000500157819 */ /* 0x000fc40000001215 */
[----:B------:R-:W1:Y:S01]  /*00c0*/  S2R R20, SR_CTAID.X ;  /* 0x0000000000147919 */ /* 0x000e620000002500 */
[----:B------:R-:W-:Y:S02]  /*00d0*/  MOV R7, RZ ;  /* 0x000000ff00077202 */ /* 0x000fe40000000f00 */
[----:B------:R-:W-:-:S04]  /*00e0*/  IADD3 R21, R21, UR4, RZ ;  /* 0x0000000415157c10 */ /* 0x000fc8000fffe0ff */
[----:B------:R-:W-:Y:S02]  /*00f0*/  ISETP.GE.AND P0, PT, R21, 0x1, PT ;  /* 0x000000011500780c */ /* 0x000fe40003f06270 */
[----:B0-----:R-:W-:-:S04]  /*0100*/  LEA R2, R2, R24, 0x5 ;  /* 0x0000001802027211 */ /* 0x001fc800078e28ff */
[----:B------:R-:W-:Y:S02]  /*0110*/  SHF.R.S32.HI R3, RZ, 0x1f, R2 ;  /* 0x0000001fff037819 */ /* 0x000fe40000011402 */
[----:B-1----:R-:W-:-:S04]  /*0120*/  LEA R0, R20, R23, 0x5 ;  /* 0x0000001714007211 */ /* 0x002fc800078e28ff */
[----:B------:R-:W-:Y:S01]  /*0130*/  SHF.R.S32.HI R22, RZ, 0x1f, R0 ;  /* 0x0000001fff167819 */ /* 0x000fe20000011400 */
[----:B------:R-:W-:Y:S07]  /*0140*/  @!P0 BRA `(.L_x_3) ;  /* 0x0000079000008947 */ /* 0x000fee0003800000 */
[C---:B------:R-:W-:Y:S01]  /*0150*/  LEA R25, R23.reuse, R24, 0x5 ;  /* 0x0000001817197211 */ /* 0x040fe200078e28ff */
[----:B------:R-:W-:Y:S01]  /*0160*/  IMAD.SHL.U32 R26, R23, 0x80, RZ ;  /* 0x00000080171a7824 */ /* 0x000fe200078e00ff */
[----:B------:R-:W-:Y:S01]  /*0170*/  LEA R27, R24, 0x1000, 0x2 ;  /* 0x00001000181b7811 */ /* 0x000fe200078e10ff */
[----:B------:R-:W-:Y:S01]  /*0180*/  UMOV UR4, URZ ;  /* 0x0000003f00047c82 */ /* 0x000fe20008000000 */
[----:B------:R-:W-:Y:S02]  /*0190*/  MOV R7, RZ ;  /* 0x000000ff00077202 */ /* 0x000fe40000000f00 */
[----:B------:R-:W-:-:S09]  /*01a0*/  SHF.L.U32 R25, R25, 0x2, RZ ;  /* 0x0000000219197819 */ /* 0x000fd200000006ff */
.L_x_6:
[----:B------:R-:W-:Y:S02]  /*01b0*/  ISETP.GE.U32.AND P0, PT, R2, c[0x0][0x178], PT ;  /* 0x00005e0002007a0c */ /* 0x000fe40003f06070 */
[----:B------:R-:W-:Y:S02]  /*01c0*/  ISETP.GE.U32.AND P1, PT, R23, c[0x0][0x188], PT ;  /* 0x0000620017007a0c */ /* 0x000fe40003f26070 */
[----:B------:R-:W-:-:S02]  /*01d0*/  SHF.R.S32.HI R6, RZ, 0x1f, R23 ;  /* 0x0000001fff067819 */ /* 0x000fc40000011417 */
[----:B------:R-:W-:-:S04]  /*01e0*/  ISETP.GE.U32.AND.EX P0, PT, R3, c[0x0][0x17c], PT, P0 ;  /* 0x00005f0003007a0c */ /* 0x000fc80003f06100 */
[----:B------:R-:W-:-:S12]  /*01f0*/  ISETP.GE.U32.OR.EX P0, PT, R6, c[0x0][0x18c], P0, P1 ;  /* 0x0000630006007a0c */ /* 0x000fd80000706510 */
[----:B------:R-:W-:Y:S02]  /*0200*/  @!P0 IMAD R6, R6, c[0x0][0x178], RZ ;  /* 0x00005e0006068a24 */ /* 0x000fe400078e02ff */
[----:B------:R-:W-:-:S04]  /*0210*/  @!P0 IMAD.WIDE.U32 R4, R23, c[0x0][0x178], R2 ;  /* 0x00005e0017048a25 */ /* 0x000fc800078e0002 */
[----:B------:R-:W-:-:S03]  /*0220*/  @!P0 IMAD R9, R23, c[0x0][0x17c], R6 ;  /* 0x00005f0017098a24 */ /* 0x000fc600078e0206 */
[----:B------:R-:W-:Y:S02]  /*0230*/  @!P0 LEA R8, P1, R4, c[0x0][0x168], 0x2 ;  /* 0x00005a0004088a11 */ /* 0x000fe400078210ff */
[----:B------:R-:W-:-:S04]  /*0240*/  @!P0 IADD3 R5, R5, R9, RZ ;  /* 0x0000000905058210 */ /* 0x000fc80007ffe0ff */
[----:B------:R-:W-:-:S08]  /*0250*/  @!P0 LEA.HI.X R9, R4, c[0x0][0x16c], R5, 0x2, P1 ;  /* 0x00005b0004098a11 */ /* 0x000fd000008f1405 */
[----:B------:R0:W5:Y:S01]  /*0260*/  @!P0 LDG.E.SYS R6, [R8] ;  /* 0x0000000008068381 */ /* 0x00016200001ee900 */
[----:B------:R-:W-:Y:S01]  /*0270*/  ISETP.GE.U32.AND P2, PT, R24, c[0x0][0x188], PT ;  /* 0x0000620018007a0c */ /* 0x000fe20003f46070 */
[----:B------:R-:W-:Y:S01]  /*0280*/  BMOV.32.CLEAR RZ, B0 ;  /* 0x0000000000ff7355 */ /* 0x000fe20000100000 */
[----:B------:R-:W-:Y:S01]  /*0290*/  SHF.R.S32.HI R5, RZ, 0x1f, R24 ;  /* 0x0000001fff057819 */ /* 0x000fe20000011418 */
[----:B------:R0:W-:Y:S01]  /*02a0*/  STS [R25+0x1000], RZ ;  /* 0x001000ff19007388 */ /* 0x0001e20000000800 */
[----:B------:R-:W-:Y:S01]  /*02b0*/  ISETP.GE.U32.AND P1, PT, R0, c[0x0][0x180], PT ;  /* 0x0000600000007a0c */ /* 0x000fe20003f26070 */
[----:B------:R-:W-:Y:S01]  /*02c0*/  BSSY B0, `(.L_x_4) ;  /* 0x0000011000007945 */ /* 0x000fe20003800000 */
[----:B------:R-:W-:Y:S01]  /*02d0*/  ISETP.GE.U32.AND.EX P2, PT, R5, c[0x0][0x18c], PT, P2 ;  /* 0x0000630005007a0c */ /* 0x000fe20003f46120 */
[----:B------:R0:W-:Y:S03]  /*02e0*/  STS [R25], RZ ;  /* 0x000000ff19007388 */ /* 0x0001e60000000800 */
[----:B------:R-:W-:-:S12]  /*02f0*/  ISETP.GE.U32.OR.EX P1, PT, R22, c[0x0][0x184], P2, P1 ;  /* 0x0000610016007a0c */ /* 0x000fd80001726510 */
[----:B------:R-:W-:Y:S05]  /*0300*/  @P1 BRA `(.L_x_5) ;  /* 0x000000c000001947 */ /* 0x000fea0003800000 */
[----:B0-----:R-:W0:Y:S01]  /*0310*/  S2R R9, SR_TID.X ;  /* 0x0000000000097919 */ /* 0x001e220000002100 */
[----:B------:R-:W-:Y:S01]  /*0320*/  IMAD.MOV.U32 R4, RZ, RZ, R24 ;  /* 0x000000ffff047224 */ /* 0x000fe200078e0018 */
[----:B0-----:R-:W-:-:S04]  /*0330*/  LEA R0, R20, R9, 0x5 ;  /* 0x0000000914007211 */ /* 0x001fc800078e28ff */
[----:B------:R-:W-:Y:S01]  /*0340*/  SHF.R.S32.HI R22, RZ, 0x1f, R0 ;  /* 0x0000001fff167819 */ /* 0x000fe20000011400 */
[----:B------:R-:W-:-:S04]  /*0350*/  IMAD.WIDE.U32 R4, R0, c[0x0][0x188], R4 ;  /* 0x0000620000047a25 */ /* 0x000fc800078e0004 */
[----:B------:R-:W-:-:S03]  /*0360*/  IMAD R9, R22, c[0x0][0x188], RZ ;  /* 0x0000620016097a24 */ /* 0x000fc600078e02ff */
[----:B------:R-:W-:Y:S01]  /*0370*/  LEA R8, P1, R4, c[0x0][0x160], 0x2 ;  /* 0x0000580004087a11 */ /* 0x000fe200078210ff */
[----:B------:R-:W-:-:S05]  /*0380*/  IMAD R9, R0, c[0x0][0x18c], R9 ;  /* 0x0000630000097a24 */ /* 0x000fca00078e0209 */
[----:B------:R-:W-:-:S04]  /*0390*/  IADD3 R5, R5, R9, RZ ;  /* 0x0000000905057210 */ /* 0x000fc80007ffe0ff */
[----:B------:R-:W-:-:S08]  /*03a0*/  LEA.HI.X R9, R4, c[0x0][0x164], R5, 0x2, P1 ;  /* 0x0000590004097a11 */ /* 0x000fd000008f1405 */
[----:B------:R-:W2:Y:S04]  /*03b0*/  LDG.E.SYS R8, [R8] ;  /* 0x0000000008087381 */ /* 0x000ea800001ee900 */
[----:B--2---:R0:W-:Y:S02]  /*03c0*/  STS [R25], R8 ;  /* 0x0000000819007388 */ /* 0x0041e40000000800 */
.L_x_5:
[----:B0-----:R-:W-:Y:S05]  /*03d0*/  BSYNC B0 ;  /* 0x0000000000007941 */ /* 0x001fea0003800000 */
.L_x_4:
[----:B-----5:R-:W-:Y:S01]  /*03e0*/  @!P0 STS [R25+0x1000], R6 ;  /* 0x0010000619008388 */ /* 0x020fe20000000800 */
[----:B------:R-:W-:Y:S01]  /*03f0*/  UIADD3 UR4, UR4, 0x1, URZ ;  /* 0x0000000104047890 */ /* 0x000fe2000fffe03f */
[----:B------:R-:W-:Y:S02]  /*0400*/  IADD3 R23, R23, 0x20, RZ ;  /* 0x0000002017177810 */ /* 0x000fe40007ffe0ff */
[----:B------:R-:W-:Y:S05]  /*0410*/  BAR.SYNC 0x0 ;  /* 0x0000000000007b1d */ /* 0x000fea0000000000 */
[----:B------:R-:W-:Y:S01]  /*0420*/  LDS.U R4, [R27] ;  /* 0x000000001b047984 */ /* 0x000fe20000001800 */
[----:B------:R-:W-:-:S02]  /*0430*/  ISETP.LE.AND P0, PT, R21, UR4, PT ;  /* 0x0000000415007c0c */ /* 0x000fc4000bf03270 */
[----:B------:R-:W-:Y:S01]  /*0440*/  IADD3 R24, R24, 0x20, RZ ;  /* 0x0000002018187810 */ /* 0x000fe20007ffe0ff */
[----:B------:R-:W0:Y:S08]  /*0450*/  LDS.U.128 R16, [R26] ;  /* 0x000000001a107984 */ /* 0x000e300000001c00 */
[----:B------:R-:W1:Y:S04]  /*0460*/  LDS.U R5, [R27+0x80] ;  /* 0x000080001b057984 */ /* 0x000e680000001800 */
[----:B------:R-:W2:Y:S04]  /*0470*/  LDS.U R29, [R27+0x100] ;  /* 0x000100001b1d7984 */ /* 0x000ea80000001800 */
[----:B------:R-:W3:Y:S04]  /*0480*/  LDS.U R30, [R27+0x180] ;  /* 0x000180001b1e7984 */ /* 0x000ee80000001800 */
[----:B------:R-:W-:Y:S04]  /*0490*/  LDS.U R31, [R27+0x200] ;  /* 0x000200001b1f7984 */ /* 0x000fe80000001800 */
[----:B------:R-:W4:Y:S08]  /*04a0*/  LDS.U.128 R12, [R26+0x10] ;  /* 0x000010001a0c7984 */ /* 0x000f300000001c00 */
[----:B------:R-:W4:Y:S04]  /*04b0*/  LDS.U R32, [R27+0x280] ;  /* 0x000280001b207984 */ /* 0x000f280000001800 */
[----:B------:R-:W4:Y:S04]  /*04c0*/  LDS.U R33, [R27+0x300] ;  /* 0x000300001b217984 */ /* 0x000f280000001800 */
[----:B------:R-:W4:Y:S01]  /*04d0*/  LDS.U R34, [R27+0x380] ;  /* 0x000380001b227984 */ /* 0x000f220000001800 */
[----:B0-----:R-:W-:-:S03]  /*04e0*/  FFMA R4, R4, R16, R7 ;  /* 0x0000001004047223 */ /* 0x001fc60000000007 */
[----:B------:R-:W-:Y:S04]  /*04f0*/  LDS.U R35, [R27+0x400] ;  /* 0x000400001b237984 */ /* 0x000fe80000001800 */
[----:B------:R-:W0:Y:S01]  /*0500*/  LDS.U.128 R8, [R26+0x20] ;  /* 0x000020001a087984 */ /* 0x000e220000001c00 */
[----:B-1----:R-:W-:-:S04]  /*0510*/  FFMA R5, R5, R17, R4 ;  /* 0x0000001105057223 */ /* 0x002fc80000000004 */
[----:B--2---:R-:W-:-:S03]  /*0520*/  FFMA R18, R29, R18, R5 ;  /* 0x000000121d127223 */ /* 0x004fc60000000005 */
[----:B------:R-:W1:Y:S01]  /*0530*/  LDS.U R36, [R27+0x480] ;  /* 0x000480001b247984 */ /* 0x000e620000001800 */
[----:B---3--:R-:W-:-:S03]  /*0540*/  FFMA R19, R30, R19, R18 ;  /* 0x000000131e137223 */ /* 0x008fc60000000012 */
[----:B------:R-:W2:Y:S04]  /*0550*/  LDS.U R37, [R27+0x500] ;  /* 0x000500001b257984 */ /* 0x000ea80000001800 */
[----:B------:R-:W3:Y:S01]  /*0560*/  LDS.U R28, [R27+0x580] ;  /* 0x000580001b1c7984 */ /* 0x000ee20000001800 */
[----:B----4-:R-:W-:-:S03]  /*0570*/  FFMA R12, R31, R12, R19 ;  /* 0x0000000c1f0c7223 */ /* 0x010fc60000000013 */
[----:B------:R-:W-:Y:S04]  /*0580*/  LDS.U R29, [R27+0x600] ;  /* 0x000600001b1d7984 */ /* 0x000fe80000001800 */
[----:B------:R-:W4:Y:S01]  /*0590*/  LDS.U.128 R4, [R26+0x30] ;  /* 0x000030001a047984 */ /* 0x000f220000001c00 */
[----:B------:R-:W-:-:S04]  /*05a0*/  FFMA R13, R32, R13, R12 ;  /* 0x0000000d200d7223 */ /* 0x000fc8000000000c */
[----:B------:R-:W-:-:S03]  /*05b0*/  FFMA R14, R33, R14, R13 ;  /* 0x0000000e210e7223 */ /* 0x000fc6000000000d */
[----:B------:R-:W4:Y:S01]  /*05c0*/  LDS.U R38, [R27+0x680] ;  /* 0x000680001b267984 */ /* 0x000f220000001800 */
[----:B------:R-:W-:-:S03]  /*05d0*/  FFMA R15, R34, R15, R14 ;  /* 0x0000000f220f7223 */ /* 0x000fc6000000000e */
        /* <DEDUP_REMOVED lines=38> */
[----:B0-----:R-:W-:-:S04]  /*0840*/  FFMA R8, R31, R8, R15 ;  /* 0x000000081f087223 */ /* 0x001fc8000000000f */
[----:B-1----:R-:W-:-:S04]  /*0850*/  FFMA R9, R30, R9, R8 ;  /* 0x000000091e097223 */ /* 0x002fc80000000008 */
[----:B--2---:R-:W-:-:S04]  /*0860*/  FFMA R10, R33, R10, R9 ;  /* 0x0000000a210a7223 */ /* 0x004fc80000000009 */
[----:B---3--:R-:W-:-:S04]  /*0870*/  FFMA R11, R16, R11, R10 ;  /* 0x0000000b100b7223 */ /* 0x008fc8000000000a */
[----:B----4-:R-:W-:-:S04]  /*0880*/  FFMA R4, R18, R4, R11 ;  /* 0x0000000412047223 */ /* 0x010fc8000000000b */
[----:B------:R-:W-:-:S04]  /*0890*/  FFMA R5, R19, R5, R4 ;  /* 0x0000000513057223 */ /* 0x000fc80000000004 */
[----:B------:R-:W-:-:S04]  /*08a0*/  FFMA R6, R17, R6, R5 ;  /* 0x0000000611067223 */ /* 0x000fc80000000005 */
[----:B------:R-:W-:Y:S01]  /*08b0*/  FFMA R7, R12, R7, R6 ;  /* 0x000000070c077223 */ /* 0x000fe20000000006 */
[----:B------:R-:W-:Y:S05]  /*08c0*/  BAR.SYNC 0x0 ;  /* 0x0000000000007b1d */ /* 0x000fea0000000000 */
[----:B------:R-:W-:Y:S05]  /*08d0*/  @!P0 BRA `(.L_x_6) ;  /* 0xfffff8d000008947 */ /* 0x000fea000383ffff */
.L_x_3:
[----:B------:R-:W-:Y:S02]  /*08e0*/  ISETP.GE.U32.AND P0, PT, R2, c[0x0][0x178], PT ;  /* 0x00005e0002007a0c */ /* 0x000fe40003f06070 */
[----:B------:R-:W-:Y:S02]  /*08f0*/  ISETP.GE.U32.AND P1, PT, R0, c[0x0][0x180], PT ;  /* 0x0000600000007a0c */ /* 0x000fe40003f26070 */
[----:B------:R-:W-:-:S04]  /*0900*/  ISETP.GE.U32.AND.EX P0, PT, R3, c[0x0][0x17c], PT, P0 ;  /* 0x00005f0003007a0c */ /* 0x000fc80003f06100 */
[----:B------:R-:W-:-:S12]  /*0910*/  ISETP.GE.U32.OR.EX P0, PT, R22, c[0x0][0x184], P0, P1 ;  /* 0x0000610016007a0c */ /* 0x000fd80000706510 */
[----:B------:R-:W-:Y:S05]  /*0920*/  @P0 EXIT ;  /* 0x000000000000094d */ /* 0x000fea0003800000 */
[----:B------:R-:W-:Y:S01]  /*0930*/  MOV R4, R2 ;  /* 0x0000000200047202 */ /* 0x000fe20000000f00 */
[----:B------:R-:W-:Y:S01]  /*0940*/  IMAD R9, R22, c[0x0][0x178], RZ ;  /* 0x00005e0016097a24 */ /* 0x000fe200078e02ff */
[----:B------:R-:W-:-:S03]  /*0950*/  MOV R5, R3 ;  /* 0x0000000300057202 */ /* 0x000fc60000000f00 */
[C---:B------:R-:W-:Y:S02]  /*0960*/  IMAD R3, R0.reuse, c[0x0][0x17c], R9 ;  /* 0x00005f0000037a24 */ /* 0x040fe400078e0209 */
        /* <DEDUP_REMOVED lines=9> */
.L_x_7:
[----:B------:R-:W-:-:S00]  /*0a00*/  BRA `(.L_x_7) ;  /* 0xfffffff000007947 */ /* 0x000fc0000383ffff */
[----:B------:R-:W-:-:S00]  /*0a10*/  NOP ;  /* 0x0000000000007918 */ /* 0x000fc00000000000 */
[----:B------:R-:W-:-:S00]  /*0a20*/  NOP ;  /* 0x0000000000007918 */ /* 0x000fc00000000000 */
[----:B------:R-:W-:-:S00]  /*0a30*/  NOP ;  /* 0x0000000000007918 */ /* 0x000fc00000000000 */
[----:B------:R-:W-:-:S00]  /*0a40*/  NOP ;  /* 0x0000000000007918 */ /* 0x000fc00000000000 */
[----:B------:R-:W-:-:S00]  /*0a50*/  NOP ;  /* 0x0000000000007918 */ /* 0x000fc00000000000 */
[----:B------:R-:W-:-:S00]  /*0a60*/  NOP ;  /* 0x0000000000007918 */ /* 0x000fc00000000000 */
[----:B------:R-:W-:-:S00]  /*0a70*/  NOP ;  /* 0x0000000000007918 */ /* 0x000fc00000000000 */
.L_x_16:


//--------------------- .text._Z19cuda_kernel_sgemm_0PfS_S_mmmff --------------------------
	.section	.text._Z19cuda_kernel_sgemm_0PfS_S_mmmff,"ax",@progbits
	.sectioninfo	@"SHI_REGISTERS=27"
	.align	128
        .global         _Z19cuda_kernel_sgemm_0PfS_S_mmmff
        .type           _Z19cuda_kernel_sgemm_0PfS_S_mmmff,@function
        .size           _Z19cuda_kernel_sgemm_0PfS_S_mmmff,(.L_x_17 - _Z19cuda_kernel_sgemm_0PfS_S_mmmff)
        .other          _Z19cuda_kernel_sgemm_0PfS_S_mmmff,@"STO_CUDA_ENTRY STV_DEFAULT"
_Z19cuda_kernel_sgemm_0PfS_S_mmmff:
.text._Z19cuda_kernel_sgemm_0PfS_S_mmmff:
[----:B------:R-:W-:-:S08]  /*0000*/  IMAD.MOV.U32 R1, RZ, RZ, c[0x0][0x28] ;  /* 0x00000a00ff017624 */ /* 0x000fd000078e00ff */
[----:B------:R-:W0:Y:S04]  /*0010*/  S2R R4, SR_CTAID.Y ;  /* 0x0000000000047919 */ /* 0x000e280000002600 */
[----:B------:R-:W0:Y:S04]  /*0020*/  S2R R5, SR_TID.Y ;  /* 0x0000000000057919 */ /* 0x000e280000002200 */
[----:B------:R-:W1:Y:S04]  /*0030*/  S2R R0, SR_CTAID.X ;  /* 0x0000000000007919 */ /* 0x000e680000002500 */
[----:B------:R-:W1:Y:S01]  /*0040*/  S2R R3, SR_TID.X ;  /* 0x0000000000037919 */ /* 0x000e620000002100 */
[----:B0-----:R-:W-:-:S05]  /*0050*/  IMAD R4, R4, 0x20, R5 ;  /* 0x0000002004047824 */ /* 0x001fca00078e0205 */
[----:B------:R-:W-:Y:S02]  /*0060*/  ISETP.GE.U32.AND P0, PT, R4, c[0x0][0x178], PT ;  /* 0x00005e0004007a0c */ /* 0x000fe40003f06070 */
[----:B------:R-:W-:Y:S01]  /*0070*/  SHF.R.S32.HI R5, RZ, 0x1f, R4 ;  /* 0x0000001fff057819 */ /* 0x000fe20000011404 */
[----:B-1----:R-:W-:-:S03]  /*0080*/  IMAD R0, R0, 0x20, R3 ;  /* 0x0000002000007824 */ /* 0x002fc600078e0203 */
[----:B------:R-:W-:Y:S02]  /*0090*/  ISETP.GE.U32.AND.EX P0, PT, R5, c[0x0][0x17c], PT, P0 ;  /* 0x00005f0005007a0c */ /* 0x000fe40003f06100 */
[----:B------:R-:W-:Y:S02]  /*00a0*/  ISETP.GE.U32.AND P1, PT, R0, c[0x0][0x180], PT ;  /* 0x0000600000007a0c */ /* 0x000fe40003f26070 */
[----:B------:R-:W-:-:S04]  /*00b0*/  SHF.R.S32.HI R7, RZ, 0x1f, R0 ;  /* 0x0000001fff077819 */ /* 0x000fc80000011400 */
[----:B------:R-:W-:-:S12]  /*00c0*/  ISETP.GE.U32.OR.EX P0, PT, R7, c[0x0][0x184], P0, P1 ;  /* 0x0000610007007a0c */ /* 0x000fd80000706510 */
[----:B------:R-:W-:Y:S05]  /*00d0*/  @P0 EXIT ;  /* 0x000000000000094d */ /* 0x000fea0003800000 */
[----:B------:R-:W-:Y:S01]  /*00e0*/  ISETP.NE.U32.AND P0, PT, RZ, c[0x0][0x188], PT ;  /* 0x00006200ff007a0c */ /* 0x000fe20003f05070 */
[----:B------:R-:W-:-:S03]  /*00f0*/  IMAD.MOV.U32 R6, RZ, RZ, RZ ;  /* 0x000000ffff067224 */ /* 0x000fc600078e00ff */
[----:B------:R-:W-:-:S12]  /*0100*/  ISETP.NE.AND.EX P0, PT, RZ, c[0x0][0x18c], PT, P0 ;  /* 0x00006300ff007a0c */ /* 0x000fd80003f05300 */
[----:B------:R-:W-:Y:S05]  /*0110*/  @!P0 BRA `(.L_x_8) ;  /* 0x0000076000008947 */ /* 0x000fea0003800000 */
[----:B------:R-:W-:Y:S01]  /*0120*/  IMAD.MOV.U32 R19, RZ, RZ, c[0x0][0x188] ;  /* 0x00006200ff137624 */ /* 0x000fe200078e00ff */
[----:B------:R-:W-:Y:S01]  /*0130*/  CS2R R10, SRZ ;  /* 0x00000000000a7805 */ /* 0x000fe2000001ff00 */
[----:B------:R-:W-:Y:S02]  /*0140*/  IMAD R9, R7, c[0x0][0x188], RZ ;  /* 0x0000620007097a24 */ /* 0x000fe400078e02ff */
[----:B------:R-:W-:Y:S01]  /*0150*/  IMAD.WIDE.U32 R2, R0, c[0x0][0x188], RZ ;  /* 0x0000620000027a25 */ /* 0x000fe200078e00ff */
[----:B------:R-:W-:-:S03]  /*0160*/  LOP3.LUT R12, R19, 0x3, RZ, 0xc0, !PT ;  /* 0x00000003130c7812 */ /* 0x000fc600078ec0ff */
[----:B------:R-:W-:Y:S01]  /*0170*/  IMAD R9, R0, c[0x0][0x18c], R9 ;  /* 0x0000630000097a24 */ /* 0x000fe200078e0209 */
[----:B------:R-:W-:Y:S01]  /*0180*/  ISETP.NE.U32.AND P0, PT, R12, RZ, PT ;  /* 0x000000ff0c00720c */ /* 0x000fe20003f05070 */
[----:B------:R-:W-:Y:S02]  /*0190*/  IMAD.MOV.U32 R6, RZ, RZ, RZ ;  /* 0x000000ffff067224 */ /* 0x000fe400078e00ff */
[----:B------:R-:W-:Y:S01]  /*01a0*/  IMAD.MOV.U32 R8, RZ, RZ, RZ ;  /* 0x000000ffff087224 */ /* 0x000fe200078e00ff */
[----:B------:R-:W-:Y:S01]  /*01b0*/  ISETP.NE.AND.EX P0, PT, RZ, RZ, PT, P0 ;  /* 0x000000ffff00720c */ /* 0x000fe20003f05300 */
[----:B------:R-:W-:-:S11]  /*01c0*/  IMAD.IADD R9, R3, 0x1, R9 ;  /* 0x0000000103097824 */ /* 0x000fd600078e0209 */
[----:B------:R-:W-:Y:S05]  /*01d0*/  @!P0 BRA `(.L_x_9) ;  /* 0x0000034000008947 */ /* 0x000fea0003800000 */
[----:B------:R-:W-:-:S04]  /*01e0*/  ISETP.NE.U32.AND P0, PT, R12, 0x1, PT ;  /* 0x000000010c00780c */ /* 0x000fc80003f05070 */
[----:B------:R-:W-:-:S12]  /*01f0*/  ISETP.NE.AND.EX P0, PT, RZ, RZ, PT, P0 ;  /* 0x000000ffff00720c */ /* 0x000fd80003f05300 */
[----:B------:R-:W-:Y:S05]  /*0200*/  @!P0 BRA `(.L_x_10) ;  /* 0x000001f000008947 */ /* 0x000fea0003800000 */
[----:B------:R-:W-:-:S04]  /*0210*/  ISETP.NE.U32.AND P0, PT, R12, 0x2, PT ;  /* 0x000000020c00780c */ /* 0x000fc80003f05070 */
[----:B------:R-:W-:-:S12]  /*0220*/  ISETP.NE.AND.EX P0, PT, RZ, RZ, PT, P0 ;  /* 0x000000ffff00720c */ /* 0x000fd80003f05300 */
[----:B------:R-:W-:Y:S01]  /*0230*/  @P0 IMAD.MOV.U32 R10, RZ, RZ, 0x1 ;  /* 0x00000001ff0a0424 */ /* 0x000fe200078e00ff */
[----:B------:R-:W-:Y:S01]  /*0240*/  @P0 LEA R12, P3, R2, c[0x0][0x160], 0x2 ;  /* 0x00005800020c0a11 */ /* 0x000fe200078610ff */
[----:B------:R-:W-:-:S03]  /*0250*/  @P0 IMAD.MOV.U32 R11, RZ, RZ, 0x0 ;  /* 0x00000000ff0b0424 */ /* 0x000fc600078e00ff */
[----:B------:R-:W-:Y:S02]  /*0260*/  IADD3 R17, P1, R10, R2, RZ ;  /* 0x000000020a117210 */ /* 0x000fe40007f3e0ff */
[----:B------:R-:W-:Y:S02]  /*0270*/  IADD3 R8, P2, RZ, -R10, RZ ;  /* 0x8000000aff087210 */ /* 0x000fe40007f5e0ff */
[--C-:B------:R-:W-:Y:S01]  /*0280*/  @P0 LEA.HI.X R13, R2, c[0x0][0x164], R9.reuse, 0x2, P3 ;  /* 0x00005900020d0a11 */ /* 0x100fe200018f1409 */
[----:B------:R-:W-:Y:S01]  /*0290*/  IMAD.X R18, R11, 0x1, R9, P1 ;  /* 0x000000010b127824 */ /* 0x000fe200008e0609 */
[----:B------:R-:W-:Y:S01]  /*02a0*/  @P0 LEA R10, P1, R4, c[0x0][0x168], 0x2 ;  /* 0x00005a00040a0a11 */ /* 0x000fe200078210ff */
[----:B------:R-:W-:Y:S01]  /*02b0*/  IMAD.X R15, RZ, RZ, ~R11, P2 ;  /* 0x000000ffff0f7224 */ /* 0x000fe200010e0e0b */
[----:B------:R-:W-:Y:S02]  /*02c0*/  LOP3.LUT R11, R8, c[0x0][0x178], RZ, 0xc0, !PT ;  /* 0x00005e00080b7a12 */ /* 0x000fe400078ec0ff */
[----:B------:R-:W-:-:S02]  /*02d0*/  LEA R16, P3, R17, c[0x0][0x160], 0x2 ;  /* 0x0000580011107a11 */ /* 0x000fc400078610ff */
[----:B------:R-:W-:Y:S01]  /*02e0*/  LOP3.LUT R15, R15, c[0x0][0x17c], RZ, 0xc0, !PT ;  /* 0x00005f000f0f7a12 */ /* 0x000fe200078ec0ff */
[----:B------:R-:W2:Y:S01]  /*02f0*/  @P0 LDG.E.SYS R13, [R12] ;  /* 0x000000000c0d0381 */ /* 0x000ea200001ee900 */
[C---:B------:R-:W-:Y:S02]  /*0300*/  IADD3 R8, P2, R4.reuse, R11, RZ ;  /* 0x0000000b04087210 */ /* 0x040fe40007f5e0ff */
[----:B------:R-:W-:Y:S02]  /*0310*/  @P0 LEA.HI.X R11, R4, c[0x0][0x16c], R5, 0x2, P1 ;  /* 0x00005b00040b0a11 */ /* 0x000fe400008f1405 */
[----:B------:R-:W-:Y:S01]  /*0320*/  LEA R14, P1, R8, c[0x0][0x168], 0x2 ;  /* 0x00005a00080e7a11 */ /* 0x000fe200078210ff */
[----:B------:R-:W-:Y:S01]  /*0330*/  IMAD.X R15, R5, 0x1, R15, P2 ;  /* 0x00000001050f7824 */ /* 0x000fe200010e060f */
[----:B------:R-:W-:-:S04]  /*0340*/  LEA.HI.X R17, R17, c[0x0][0x164], R18, 0x2, P3 ;  /* 0x0000590011117a11 */ /* 0x000fc800018f1412 */
[----:B------:R-:W-:Y:S01]  /*0350*/  LEA.HI.X R15, R8, c[0x0][0x16c], R15, 0x2, P1 ;  /* 0x00005b00080f7a11 */ /* 0x000fe200008f140f */
[----:B------:R0:W2:Y:S04]  /*0360*/  @P0 LDG.E.SYS R10, [R10] ;  /* 0x000000000a0a0381 */ /* 0x0000a800001ee900 */
[----:B------:R-:W3:Y:S04]  /*0370*/  LDG.E.SYS R16, [R16] ;  /* 0x0000000010107381 */ /* 0x000ee800001ee900 */
[----:B------:R-:W3:Y:S01]  /*0380*/  LDG.E.SYS R15, [R14] ;  /* 0x000000000e0f7381 */ /* 0x000ee200001ee900 */
[----:B------:R-:W-:-:S04]  /*0390*/  IMAD.MOV.U32 R8, RZ, RZ, 0x1 ;  /* 0x00000001ff087424 */ /* 0x000fc800078e00ff */
[----:B------:R-:W-:Y:S02]  /*03a0*/  @P0 IMAD.MOV.U32 R8, RZ, RZ, 0x2 ;  /* 0x00000002ff080424 */ /* 0x000fe400078e00ff */
[----:B0-----:R-:W-:Y:S02]  /*03b0*/  IMAD.MOV.U32 R11, RZ, RZ, RZ ;  /* 0x000000ffff0b7224 */ /* 0x001fe400078e00ff */
[----:B--2---:R-:W-:Y:S02]  /*03c0*/  @P0 FFMA R6, R10, R13, RZ ;  /* 0x0000000d0a060223 */ /* 0x004fe400000000ff */
[----:B------:R-:W-:Y:S02]  /*03d0*/  IMAD.MOV.U32 R10, RZ, RZ, R8 ;  /* 0x000000ffff0a7224 */ /* 0x000fe400078e0008 */
[----:B---3--:R-:W-:Y:S01]  /*03e0*/  FFMA R6, R15, R16, R6 ;  /* 0x000000100f067223 */ /* 0x008fe20000000006 */
[----:B------:R-:W-:Y:S07]  /*03f0*/  BRA `(.L_x_11) ;  /* 0x0000001000007947 */ /* 0x000fee0003800000 */
.L_x_10:
[----:B------:R-:W-:-:S08]  /*0400*/  IMAD.MOV.U32 R8, RZ, RZ, RZ ;  /* 0x000000ffff087224 */ /* 0x000fd000078e00ff */
.L_x_11:
[----:B------:R-:W-:Y:S01]  /*0410*/  IMAD R15, R11, c[0x0][0x178], RZ ;  /* 0x00005e000b0f7a24 */ /* 0x000fe200078e02ff */
[C---:B------:R-:W-:Y:S01]  /*0420*/  IADD3 R16, P0, R10.reuse, R2, RZ ;  /* 0x000000020a107210 */ /* 0x040fe20007f1e0ff */
[----:B------:R-:W-:-:S03]  /*0430*/  IMAD.WIDE.U32 R12, R10, c[0x0][0x178], R4 ;  /* 0x00005e000a0c7a25 */ /* 0x000fc600078e0004 */
[----:B------:R-:W-:Y:S01]  /*0440*/  LEA R14, P1, R16, c[0x0][0x160], 0x2 ;  /* 0x00005800100e7a11 */ /* 0x000fe200078210ff */
[----:B------:R-:W-:Y:S02]  /*0450*/  IMAD R15, R10, c[0x0][0x17c], R15 ;  /* 0x00005f000a0f7a24 */ /* 0x000fe400078e020f */
[----:B------:R-:W-:Y:S01]  /*0460*/  IMAD.X R17, R11, 0x1, R9, P0 ;  /* 0x000000010b117824 */ /* 0x000fe200000e0609 */
[----:B------:R-:W-:Y:S01]  /*0470*/  LEA R10, P0, R12, c[0x0][0x168], 0x2 ;  /* 0x00005a000c0a7a11 */ /* 0x000fe200078010ff */
[----:B------:R-:W-:-:S03]  /*0480*/  IMAD.IADD R11, R13, 0x1, R15 ;  /* 0x000000010d0b7824 */ /* 0x000fc600078e020f */
[----:B------:R-:W-:Y:S02]  /*0490*/  LEA.HI.X R15, R16, c[0x0][0x164], R17, 0x2, P1 ;  /* 0x00005900100f7a11 */ /* 0x000fe400008f1411 */
[----:B------:R-:W-:-:S06]  /*04a0*/  LEA.HI.X R11, R12, c[0x0][0x16c], R11, 0x2, P0 ;  /* 0x00005b000c0b7a11 */ /* 0x000fcc00000f140b */
[----:B------:R-:W2:Y:S04]  /*04b0*/  LDG.E.SYS R14, [R14] ;  /* 0x000000000e0e7381 */ /* 0x000ea800001ee900 */
[----:B------:R0:W2:Y:S01]  /*04c0*/  LDG.E.SYS R11, [R10] ;  /* 0x000000000a0b7381 */ /* 0x0000a200001ee900 */
[----:B------:R-:W-:-:S04]  /*04d0*/  IADD3 R8, R8, 0x1, RZ ;  /* 0x0000000108087810 */ /* 0x000fc80007ffe0ff */
[--C-:B------:R-:W-:Y:S01]  /*04e0*/  SHF.R.S32.HI R13, RZ, 0x1f, R8.reuse ;  /* 0x0000001fff0d7819 */ /* 0x100fe20000011408 */
[----:B0-----:R-:W-:Y:S02]  /*04f0*/  IMAD.MOV.U32 R10, RZ, RZ, R8 ;  /* 0x000000ffff0a7224 */ /* 0x001fe400078e0008 */
[----:B--2---:R-:W-:Y:S02]  /*0500*/  FFMA R6, R14, R11, R6 ;  /* 0x0000000b0e067223 */ /* 0x004fe40000000006 */
[----:B------:R-:W-:-:S08]  /*0510*/  IMAD.MOV.U32 R11, RZ, RZ, R13 ;  /* 0x000000ffff0b7224 */ /* 0x000fd000078e000d */
.L_x_9:
[----:B------:R-:W-:Y:S01]  /*0520*/  IMAD.MOV.U32 R12, RZ, RZ, c[0x0][0x18c] ;  /* 0x00006300ff0c7624 */ /* 0x000fe200078e00ff */
[----:B------:R-:W-:-:S04]  /*0530*/  ISETP.GE.U32.AND P0, PT, R19, 0x4, PT ;  /* 0x000000041300780c */ /* 0x000fc80003f06070 */
[----:B------:R-:W-:-:S12]  /*0540*/  ISETP.GE.U32.AND.EX P0, PT, R12, RZ, PT, P0 ;  /* 0x000000ff0c00720c */ /* 0x000fd80003f06100 */
[----:B------:R-:W-:Y:S05]  /*0550*/  @!P0 BRA `(.L_x_8) ;  /* 0x0000032000008947 */ /* 0x000fea0003800000 */
[----:B------:R-:W-:Y:S02]  /*0560*/  ULDC UR4, c[0x0][0x178] ;  /* 0x00005e0000047ab9 */ /* 0x000fe40000000800 */
[----:B------:R-:W-:Y:S02]  /*0570*/  UMOV UR5, 0x2 ;  /* 0x0000000200057882 */ /* 0x000fe40000000000 */
[----:B------:R-:W-:Y:S02]  /*0580*/  ULDC UR6, c[0x0][0x17c] ;  /* 0x00005f0000067ab9 */ /* 0x000fe40000000800 */
[----:B------:R-:W-:Y:S02]  /*0590*/  USHF.L.U64.HI UR5, UR4, UR5, UR6 ;  /* 0x0000000504057299 */ /* 0x000fe40008010206 */
[----:B------:R-:W-:-:S12]  /*05a0*/  USHF.L.U32 UR4, UR4, 0x2, URZ ;  /* 0x0000000204047899 */ /* 0x000fd8000800063f */
.L_x_12:
[----:B------:R-:W-:Y:S01]  /*05b0*/  IADD3 R15, R8, 0x1, RZ ;  /* 0x00000001080f7810 */ /* 0x000fe20007ffe0ff */
[----:B------:R-:W-:Y:S01]  /*05c0*/  IMAD R17, R11, c[0x0][0x178], RZ ;  /* 0x00005e000b117a24 */ /* 0x000fe200078e02ff */
[----:B------:R-:W-:Y:S01]  /*05d0*/  IADD3 R18, P0, R10, R2, RZ ;  /* 0x000000020a127210 */ /* 0x000fe20007f1e0ff */
[----:B------:R-:W-:Y:S01]  /*05e0*/  IMAD.MOV.U32 R12, RZ, RZ, R4 ;  /* 0x000000ffff0c7224 */ /* 0x000fe200078e0004 */
[----:B------:R-:W-:Y:S01]  /*05f0*/  SHF.R.S32.HI R14, RZ, 0x1f, R15 ;  /* 0x0000001fff0e7819 */ /* 0x000fe2000001140f */
[----:B------:R-:W-:Y:S01]  /*0600*/  IMAD.MOV.U32 R13, RZ, RZ, R5 ;  /* 0x000000ffff0d7224 */ /* 0x000fe200078e0005 */
[----:B------:R-:W-:Y:S01]  /*0610*/  LEA R20, P1, R18, c[0x0][0x160], 0x2 ;  /* 0x0000580012147a11 */ /* 0x000fe200078210ff */
[----:B------:R-:W-:-:S02]  /*0620*/  IMAD R23, R10, c[0x0][0x17c], R17 ;  /* 0x00005f000a177a24 */ /* 0x000fc400078e0211 */
[----:B------:R-:W-:-:S04]  /*0630*/  IMAD.WIDE.U32 R16, R10, c[0x0][0x178], R12 ;  /* 0x00005e000a107a25 */ /* 0x000fc800078e000c */
[----:B------:R-:W-:Y:S01]  /*0640*/  IMAD.X R19, R11, 0x1, R9, P0 ;  /* 0x000000010b137824 */ /* 0x000fe200000e0609 */
[C---:B------:R-:W-:Y:S01]  /*0650*/  IADD3 R11, P0, R15.reuse, R2, RZ ;  /* 0x000000020f0b7210 */ /* 0x040fe20007f1e0ff */
[----:B------:R-:W-:Y:S02]  /*0660*/  IMAD R10, R14, c[0x0][0x178], RZ ;  /* 0x00005e000e0a7a24 */ /* 0x000fe400078e02ff */
[C---:B------:R-:W-:Y:S01]  /*0670*/  IMAD.WIDE.U32 R12, R15.reuse, c[0x0][0x178], R12 ;  /* 0x00005e000f0c7a25 */ /* 0x040fe200078e000c */
[----:B------:R-:W-:Y:S02]  /*0680*/  LEA.HI.X R21, R18, c[0x0][0x164], R19, 0x2, P1 ;  /* 0x0000590012157a11 */ /* 0x000fe400008f1413 */
[----:B------:R-:W-:Y:S01]  /*0690*/  LEA R18, P2, R16, c[0x0][0x168], 0x2 ;  /* 0x00005a0010127a11 */ /* 0x000fe200078410ff */
[----:B------:R-:W-:Y:S02]  /*06a0*/  IMAD R15, R15, c[0x0][0x17c], R10 ;  /* 0x00005f000f0f7a24 */ /* 0x000fe400078e020a */
[----:B------:R-:W-:-:S02]  /*06b0*/  IMAD.IADD R23, R17, 0x1, R23 ;  /* 0x0000000111177824 */ /* 0x000fc400078e0217 */
[----:B------:R-:W-:Y:S01]  /*06c0*/  IMAD.X R22, R14, 0x1, R9, P0 ;  /* 0x000000010e167824 */ /* 0x000fe200000e0609 */
[----:B------:R-:W-:Y:S01]  /*06d0*/  LEA R14, P1, R12, c[0x0][0x168], 0x2 ;  /* 0x00005a000c0e7a11 */ /* 0x000fe200078210ff */
[----:B------:R-:W-:Y:S01]  /*06e0*/  IMAD.IADD R13, R13, 0x1, R15 ;  /* 0x000000010d0d7824 */ /* 0x000fe200078e020f */
[C---:B------:R-:W-:Y:S01]  /*06f0*/  LEA R10, P0, R11.reuse, c[0x0][0x160], 0x2 ;  /* 0x000058000b0a7a11 */ /* 0x040fe200078010ff */
[----:B------:R0:W2:Y:S01]  /*0700*/  LDG.E.SYS R20, [R20] ;  /* 0x0000000014147381 */ /* 0x0000a200001ee900 */
[----:B------:R-:W-:Y:S02]  /*0710*/  LEA.HI.X R19, R16, c[0x0][0x16c], R23, 0x2, P2 ;  /* 0x00005b0010137a11 */ /* 0x000fe400010f1417 */
[----:B------:R-:W-:Y:S02]  /*0720*/  LEA.HI.X R11, R11, c[0x0][0x164], R22, 0x2, P0 ;  /* 0x000059000b0b7a11 */ /* 0x000fe400000f1416 */
[----:B------:R-:W-:Y:S02]  /*0730*/  LEA.HI.X R15, R12, c[0x0][0x16c], R13, 0x2, P1 ;  /* 0x00005b000c0f7a11 */ /* 0x000fe400008f140d */
[----:B------:R-:W-:-:S02]  /*0740*/  IADD3 R12, P0, R14, UR4, RZ ;  /* 0x000000040e0c7c10 */ /* 0x000fc4000ff1e0ff */
[----:B------:R-:W2:Y:S02]  /*0750*/  LDG.E.SYS R19, [R18] ;  /* 0x0000000012137381 */ /* 0x000ea400001ee900 */
[----:B------:R-:W-:Y:S02]  /*0760*/  IADD3.X R13, R15, UR5, RZ, P0, !PT ;  /* 0x000000050f0d7c10 */ /* 0x000fe400087fe4ff */
[----:B------:R1:W3:Y:S04]  /*0770*/  LDG.E.SYS R17, [R14] ;  /* 0x000000000e117381 */ /* 0x0002e800001ee900 */
[----:B------:R4:W3:Y:S04]  /*0780*/  LDG.E.SYS R16, [R10] ;  /* 0x000000000a107381 */ /* 0x0008e800001ee900 */
[----:B------:R-:W5:Y:S04]  /*0790*/  LDG.E.SYS R23, [R12] ;  /* 0x000000000c177381 */ /* 0x000f6800001ee900 */
[----:B------:R4:W5:Y:S04]  /*07a0*/  LDG.E.SYS R22, [R10+0x4] ;  /* 0x000004000a167381 */ /* 0x00096800001ee900 */
[----:B------:R4:W5:Y:S04]  /*07b0*/  LDG.E.SYS R24, [R10+0x8] ;  /* 0x000008000a187381 */ /* 0x00096800001ee900 */
[----:B0-----:R-:W5:Y:S01]  /*07c0*/  LDG.E.SYS R21, [R12.64+UR4] ;  /* 0x000000040c157981 */ /* 0x001f62000c1ee900 */
[----:B------:R-:W-:-:S04]  /*07d0*/  IADD3 R8, R8, 0x4, RZ ;  /* 0x0000000408087810 */ /* 0x000fc80007ffe0ff */
[----:B------:R-:W-:Y:S02]  /*07e0*/  ISETP.GE.U32.AND P0, PT, R8, c[0x0][0x188], PT ;  /* 0x0000620008007a0c */ /* 0x000fe40003f06070 */
[----:B-1----:R-:W-:-:S04]  /*07f0*/  SHF.R.S32.HI R15, RZ, 0x1f, R8 ;  /* 0x0000001fff0f7819 */ /* 0x002fc80000011408 */
[----:B------:R-:W-:Y:S01]  /*0800*/  ISETP.GE.U32.AND.EX P0, PT, R15, c[0x0][0x18c], PT, P0 ;  /* 0x000063000f007a0c */ /* 0x000fe20003f06100 */
[----:B----4-:R-:W-:Y:S02]  /*0810*/  IMAD.MOV.U32 R10, RZ, RZ, R8 ;  /* 0x000000ffff0a7224 */ /* 0x010fe400078e0008 */
[----:B------:R-:W-:Y:S02]  /*0820*/  IMAD.MOV.U32 R11, RZ, RZ, R15 ;  /* 0x000000ffff0b7224 */ /* 0x000fe400078e000f */
[----:B--2---:R-:W-:-:S04]  /*0830*/  FFMA R20, R19, R20, R6 ;  /* 0x0000001413147223 */ /* 0x004fc80000000006 */
[----:B---3--:R-:W-:-:S04]  /*0840*/  FFMA R16, R17, R16, R20 ;  /* 0x0000001011107223 */ /* 0x008fc80000000014 */
[----:B-----5:R-:W-:-:S04]  /*0850*/  FFMA R16, R23, R22, R16 ;  /* 0x0000001617107223 */ /* 0x020fc80000000010 */
[----:B------:R-:W-:Y:S01]  /*0860*/  FFMA R6, R21, R24, R16 ;  /* 0x0000001815067223 */ /* 0x000fe20000000010 */
[----:B------:R-:W-:Y:S07]  /*0870*/  @!P0 BRA `(.L_x_12) ;  /* 0xfffffd3000008947 */ /* 0x000fee000383ffff */
.L_x_8:
[----:B------:R-:W-:Y:S02]  /*0880*/  IMAD R7, R7, c[0x0][0x178], RZ ;  /* 0x00005e0007077a24 */ /* 0x000fe400078e02ff */
[----:B------:R-:W-:-:S04]  /*0890*/  IMAD.WIDE.U32 R4, R0, c[0x0][0x178], R4 ;  /* 0x00005e0000047a25 */ /* 0x000fc800078e0004 */
[----:B------:R-:W-:-:S03]  /*08a0*/  IMAD R3, R0, c[0x0][0x17c], R7 ;  /* 0x00005f0000037a24 */ /* 0x000fc600078e0207 */
[----:B------:R-:W-:Y:S01]  /*08b0*/  LEA R2, P0, R4, c[0x0][0x170], 0x2 ;  /* 0x00005c0004027a11 */ /* 0x000fe200078010ff */
[----:B------:R-:W-:-:S05]  /*08c0*/  IMAD.IADD R3, R5, 0x1, R3 ;  /* 0x0000000105037824 */ /* 0x000fca00078e0203 */
[----:B------:R-:W-:-:S08]  /*08d0*/  LEA.HI.X R3, R4, c[0x0][0x174], R3, 0x2, P0 ;  /* 0x00005d0004037a11 */ /* 0x000fd000000f1403 */
[----:B------:R-:W2:Y:S02]  /*08e0*/  LDG.E.SYS R0, [R2] ;  /* 0x0000000002007381 */ /* 0x000ea400001ee900 */
[----:B--2---:R-:W-:-:S04]  /*08f0*/  FMUL R5, R0, c[0x0][0x194] ;  /* 0x0000650000057a20 */ /* 0x004fc80000400000 */
[----:B------:R-:W-:-:S08]  /*0900*/  FFMA R5, R6, c[0x0][0x190], R5 ;  /* 0x0000640006057a23 */ /* 0x000fd00000000005 */
[----:B------:R-:W-:Y:S01]  /*0910*/  STG.E.SYS [R2], R5 ;  /* 0x0000000502007386 */ /* 0x000fe2000010e900 */
[----:B------:R-:W-:Y:S05]  /*0920*/  EXIT ;  /* 0x000000000000794d */ /* 0x000fea0003800000 */
.L_x_13:
[----:B------:R-:W-:-:S00]  /*0930*/  BRA `(.L_x_13) ;  /* 0xfffffff000007947 */ /* 0x000fc0000383ffff */
[----:B------:R-:W-:-:S00]  /*0940*/  NOP ;  /* 0x0000000000007918 */ /* 0x000fc00000000000 */
[----:B------:R-:W-:-:S00]  /*0950*/  NOP ;  /* 0x0000000000007918 */ /* 0x000fc00000000000 */
[----:B------:R-:W-:-:S00]  /*0960*/  NOP ;  /* 0x0000000000007918 */ /* 0x000fc00000000000 */
[----:B------:R-:W-:-:S00]  /*0970*/  NOP ;  /* 0x0000000000007918 */ /* 0x000fc00000000000 */
.L_x_17:


//--------------------- .text._Z18cuda_kernel_warmupPf --------------------------
	.section	.text._Z18cuda_kernel_warmupPf,"ax",@progbits
	.sectioninfo	@"SHI_REGISTERS=8"
	.align	128
        .global         _Z18cuda_kernel_warmupPf
        .type           _Z18cuda_kernel_warmupPf,@function
        .size           _Z18cuda_kernel_warmupPf,(.L_x_18 - _Z18cuda_kernel_warmupPf)
        .other          _Z18cuda_kernel_warmupPf,@"STO_CUDA_ENTRY STV_DEFAULT"
_Z18cuda_kernel_warmupPf:
.text._Z18cuda_kernel_warmupPf:
[----:B------:R-:W-:-:S08]  /*0000*/  MOV R1, c[0x0][0x28] ;  /* 0x00000a0000017a02 */ /* 0x000fd00000000f00 */
[----:B------:R-:W0:Y:S04]  /*0010*/  S2R R0, SR_CTAID.X ;  /* 0x0000000000007919 */ /* 0x000e280000002500 */
[----:B------:R-:W0:Y:S02]  /*0020*/  S2R R3, SR_TID.X ;  /* 0x0000000000037919 */ /* 0x000e240000002100 */
[----:B0-----:R-:W-:Y:S01]  /*0030*/  IMAD R0, R0, c[0x0][0x0], R3 ;  /* 0x0000000000007a24 */ /* 0x001fe200078e0203 */
[----:B------:R-:W-:-:S05]  /*0040*/  MOV R3, 0x4 ;  /* 0x0000000400037802 */ /* 0x000fca0000000f00 */
[----:B------:R-:W0:Y:S01]  /*0050*/  I2F.U32 R4, R0 ;  /* 0x0000000000047306 */ /* 0x000e220000201000 */
[----:B------:R-:W-:-:S04]  /*0060*/  IMAD.WIDE.U32 R2, R0, R3, c[0x0][0x160] ;  /* 0x0000580000027625 */ /* 0x000fc800078e0003 */
[----:B0-----:R-:W-:-:S04]  /*0070*/  FMUL R5, R4, R4 ;  /* 0x0000000404057220 */ /* 0x001fc80000400000 */
[----:B------:R-:W-:-:S08]  /*0080*/  FMUL R5, R4, R5 ;  /* 0x0000000504057220 */ /* 0x000fd00000400000 */
[----:B------:R-:W-:Y:S01]  /*0090*/  STG.E.SYS [R2], R5 ;  /* 0x0000000502007386 */ /* 0x000fe2000010e900 */
[----:B------:R-:W-:Y:S05]  /*00a0*/  EXIT ;  /* 0x000000000000794d */ /* 0x000fea0003800000 */
.L_x_14:
[----:B------:R-:W-:-:S00]  /*00b0*/  BRA `(.L_x_14) ;  /* 0xfffffff000007947 */ /* 0x000fc0000383ffff */
[----:B------:R-:W-:-:S00]  /*00c0*/  NOP ;  /* 0x0000000000007918 */ /* 0x000fc00000000000 */
[----:B------:R-:W-:-:S00]  /*00d0*/  NOP ;  /* 0x0000000000007918 */ /* 0x000fc00000000000 */
[----:B------:R-:W-:-:S00]  /*00e0*/  NOP ;  /* 0x0000000000007918 */ /* 0x000fc00000000000 */
[----:B------:R-:W-:-:S00]  /*00f0*/  NOP ;  /* 0x0000000000007918 */ /* 0x000fc00000000000 */
.L_x_18:


//--------------------- .nv.shared._Z19cuda_kernel_sgemm_2PfS_S_mmmff --------------------------
	.section	.nv.shared._Z19cuda_kernel_sgemm_2PfS_S_mmmff,"aw",@nobits
	.align	4
.nv.shared._Z19cuda_kernel_sgemm_2PfS_S_mmmff:
	.zero		8448


//--------------------- .nv.shared._Z19cuda_kernel_sgemm_1PfS_S_mmmff --------------------------
	.section	.nv.shared._Z19cuda_kernel_sgemm_1PfS_S_mmmff,"aw",@nobits
	.align	4
.nv.shared._Z19cuda_kernel_sgemm_1PfS_S_mmmff:
	.zero		8192
